//
// Generated by NVIDIA NVVM Compiler
//
// Compiler Build ID: CL-36424714
// Cuda compilation tools, release 13.0, V13.0.88
// Based on NVVM 20.0.0
//

.version 9.0
.target sm_100
.address_size 64

.extern .func  (.param .b32 func_retval0) vprintf
(
	.param .b64 vprintf_param_0,
	.param .b64 vprintf_param_1
)
;
.global .align 1 .b8 $str[31] = {10, 72, 97, 115, 104, 86, 97, 108, 117, 101, 32, 111, 102, 32, 102, 111, 117, 110, 100, 32, 115, 116, 114, 105, 110, 103, 61, 37, 100, 10};

.func _Z14permute_devicePciiiPiS_S0_(
	.param .b64 _Z14permute_devicePciiiPiS_S0__param_0,
	.param .b32 _Z14permute_devicePciiiPiS_S0__param_1,
	.param .b32 _Z14permute_devicePciiiPiS_S0__param_2,
	.param .b64 _Z14permute_devicePciiiPiS_S0__param_3,
	.param .b64 _Z14permute_devicePciiiPiS_S0__param_4
)
{
	.local .align 8 .b8 	__local_depot0[8];
	.reg .b64 	%SP;
	.reg .b64 	%SPL;
	.reg .pred 	%p<12>;
	.reg .b16 	%rs<29>;
	.reg .b32 	%r<29>;
	.reg .b64 	%rd<46>;

	mov.u64 	%SPL, __local_depot0;
	cvta.local.u64 	%SP, %SPL;
	ld.param.u64 	%rd15, [_Z14permute_devicePciiiPiS_S0__param_0];
	ld.param.u32 	%r26, [_Z14permute_devicePciiiPiS_S0__param_1];
	ld.param.u32 	%r16, [_Z14permute_devicePciiiPiS_S0__param_2];
	ld.param.u64 	%rd16, [_Z14permute_devicePciiiPiS_S0__param_3];
	ld.param.u64 	%rd17, [_Z14permute_devicePciiiPiS_S0__param_4];
	cvta.to.global.u64 	%rd44, %rd16;
	cvta.to.local.u64 	%rd2, %rd15;
	setp.eq.s32 	%p1, %r16, %r26;
	@%p1 bra 	$L__BB0_8;
	setp.lt.s32 	%p2, %r16, %r26;
	@%p2 bra 	$L__BB0_16;
	cvt.s64.s32 	%rd18, %r26;
	add.s64 	%rd3, %rd2, %rd18;
	add.s32 	%r1, %r26, 1;
	sub.s32 	%r17, %r16, %r26;
	add.s32 	%r18, %r17, 1;
	and.b32  	%r2, %r18, 3;
	setp.eq.s32 	%p3, %r2, 0;
	@%p3 bra 	$L__BB0_5;
	neg.s32 	%r24, %r2;
$L__BB0_4:
	.pragma "nounroll";
	cvt.s64.s32 	%rd19, %r26;
	add.s64 	%rd20, %rd2, %rd19;
	ld.local.u8 	%rs7, [%rd3];
	ld.local.u8 	%rs8, [%rd20];
	st.local.u8 	[%rd3], %rs8;
	st.local.u8 	[%rd20], %rs7;
	{ // callseq 0, 0
	.param .b64 param0;
	st.param.b64 	[param0], %rd15;
	.param .b32 param1;
	st.param.b32 	[param1], %r1;
	.param .b32 param2;
	st.param.b32 	[param2], %r16;
	.param .b64 param3;
	st.param.b64 	[param3], %rd16;
	.param .b64 param4;
	st.param.b64 	[param4], %rd17;
	call.uni 
	_Z14permute_devicePciiiPiS_S0_, 
	(
	param0, 
	param1, 
	param2, 
	param3, 
	param4
	);
	} // callseq 0
	ld.local.u8 	%rs9, [%rd3];
	ld.local.u8 	%rs10, [%rd20];
	st.local.u8 	[%rd3], %rs10;
	st.local.u8 	[%rd20], %rs9;
	add.s32 	%r26, %r26, 1;
	add.s32 	%r24, %r24, 1;
	setp.ne.s32 	%p4, %r24, 0;
	@%p4 bra 	$L__BB0_4;
$L__BB0_5:
	setp.lt.u32 	%p5, %r17, 3;
	@%p5 bra 	$L__BB0_16;
	sub.s32 	%r28, %r26, %r16;
	add.s32 	%r27, %r26, -1;
$L__BB0_7:
	add.s32 	%r20, %r27, 1;
	cvt.s64.s32 	%rd21, %r20;
	add.s64 	%rd22, %rd2, %rd21;
	ld.local.u8 	%rs11, [%rd3];
	ld.local.u8 	%rs12, [%rd22];
	st.local.u8 	[%rd3], %rs12;
	st.local.u8 	[%rd22], %rs11;
	{ // callseq 1, 0
	.param .b64 param0;
	st.param.b64 	[param0], %rd15;
	.param .b32 param1;
	st.param.b32 	[param1], %r1;
	.param .b32 param2;
	st.param.b32 	[param2], %r16;
	.param .b64 param3;
	st.param.b64 	[param3], %rd16;
	.param .b64 param4;
	st.param.b64 	[param4], %rd17;
	call.uni 
	_Z14permute_devicePciiiPiS_S0_, 
	(
	param0, 
	param1, 
	param2, 
	param3, 
	param4
	);
	} // callseq 1
	ld.local.u8 	%rs13, [%rd3];
	ld.local.u8 	%rs14, [%rd22];
	st.local.u8 	[%rd3], %rs14;
	st.local.u8 	[%rd22], %rs13;
	ld.local.u8 	%rs15, [%rd3];
	ld.local.u8 	%rs16, [%rd22+1];
	st.local.u8 	[%rd3], %rs16;
	st.local.u8 	[%rd22+1], %rs15;
	{ // callseq 2, 0
	.param .b64 param0;
	st.param.b64 	[param0], %rd15;
	.param .b32 param1;
	st.param.b32 	[param1], %r1;
	.param .b32 param2;
	st.param.b32 	[param2], %r16;
	.param .b64 param3;
	st.param.b64 	[param3], %rd16;
	.param .b64 param4;
	st.param.b64 	[param4], %rd17;
	call.uni 
	_Z14permute_devicePciiiPiS_S0_, 
	(
	param0, 
	param1, 
	param2, 
	param3, 
	param4
	);
	} // callseq 2
	ld.local.u8 	%rs17, [%rd3];
	ld.local.u8 	%rs18, [%rd22+1];
	st.local.u8 	[%rd3], %rs18;
	st.local.u8 	[%rd22+1], %rs17;
	ld.local.u8 	%rs19, [%rd3];
	ld.local.u8 	%rs20, [%rd22+2];
	st.local.u8 	[%rd3], %rs20;
	st.local.u8 	[%rd22+2], %rs19;
	{ // callseq 3, 0
	.param .b64 param0;
	st.param.b64 	[param0], %rd15;
	.param .b32 param1;
	st.param.b32 	[param1], %r1;
	.param .b32 param2;
	st.param.b32 	[param2], %r16;
	.param .b64 param3;
	st.param.b64 	[param3], %rd16;
	.param .b64 param4;
	st.param.b64 	[param4], %rd17;
	call.uni 
	_Z14permute_devicePciiiPiS_S0_, 
	(
	param0, 
	param1, 
	param2, 
	param3, 
	param4
	);
	} // callseq 3
	ld.local.u8 	%rs21, [%rd3];
	ld.local.u8 	%rs22, [%rd22+2];
	st.local.u8 	[%rd3], %rs22;
	st.local.u8 	[%rd22+2], %rs21;
	ld.local.u8 	%rs23, [%rd3];
	ld.local.u8 	%rs24, [%rd22+3];
	st.local.u8 	[%rd3], %rs24;
	st.local.u8 	[%rd22+3], %rs23;
	{ // callseq 4, 0
	.param .b64 param0;
	st.param.b64 	[param0], %rd15;
	.param .b32 param1;
	st.param.b32 	[param1], %r1;
	.param .b32 param2;
	st.param.b32 	[param2], %r16;
	.param .b64 param3;
	st.param.b64 	[param3], %rd16;
	.param .b64 param4;
	st.param.b64 	[param4], %rd17;
	call.uni 
	_Z14permute_devicePciiiPiS_S0_, 
	(
	param0, 
	param1, 
	param2, 
	param3, 
	param4
	);
	} // callseq 4
	ld.local.u8 	%rs25, [%rd3];
	ld.local.u8 	%rs26, [%rd22+3];
	st.local.u8 	[%rd3], %rs26;
	st.local.u8 	[%rd22+3], %rs25;
	add.s32 	%r28, %r28, 4;
	add.s32 	%r27, %r27, 4;
	setp.ne.s32 	%p6, %r28, 1;
	@%p6 bra 	$L__BB0_7;
	bra.uni 	$L__BB0_16;
$L__BB0_8:
	add.s64 	%rd42, %rd2, -1;
	ld.local.u8 	%rs27, [%rd2+-1];
	setp.eq.s16 	%p7, %rs27, 0;
	mov.b64 	%rd41, 5381;
	@%p7 bra 	$L__BB0_11;
	mov.b64 	%rd41, 5381;
$L__BB0_10:
	add.s64 	%rd8, %rd42, 1;
	shl.b64 	%rd25, %rd41, 5;
	add.s64 	%rd26, %rd25, %rd41;
	cvt.u64.u16 	%rd27, %rs27;
	cvt.s64.s8 	%rd28, %rd27;
	add.s64 	%rd41, %rd26, %rd28;
	ld.local.u8 	%rs27, [%rd42+1];
	setp.eq.s16 	%p8, %rs27, 0;
	mov.u64 	%rd42, %rd8;
	@%p8 bra 	$L__BB0_11;
	bra.uni 	$L__BB0_10;
$L__BB0_11:
	ld.global.u8 	%rs28, [%rd44];
	setp.eq.s16 	%p9, %rs28, 0;
	mov.b64 	%rd45, 5381;
	@%p9 bra 	$L__BB0_14;
	mov.b64 	%rd45, 5381;
$L__BB0_13:
	add.s64 	%rd12, %rd44, 1;
	shl.b64 	%rd31, %rd45, 5;
	add.s64 	%rd32, %rd31, %rd45;
	cvt.u64.u16 	%rd33, %rs28;
	cvt.s64.s8 	%rd34, %rd33;
	add.s64 	%rd45, %rd32, %rd34;
	ld.global.u8 	%rs28, [%rd44+1];
	setp.ne.s16 	%p10, %rs28, 0;
	mov.u64 	%rd44, %rd12;
	@%p10 bra 	$L__BB0_13;
$L__BB0_14:
	setp.ne.s64 	%p11, %rd41, %rd45;
	@%p11 bra 	$L__BB0_16;
	add.u64 	%rd35, %SP, 0;
	add.u64 	%rd36, %SPL, 0;
	st.local.u64 	[%rd36], %rd41;
	mov.u64 	%rd37, $str;
	cvta.global.u64 	%rd38, %rd37;
	{ // callseq 5, 0
	.param .b64 param0;
	st.param.b64 	[param0], %rd38;
	.param .b64 param1;
	st.param.b64 	[param1], %rd35;
	.param .b32 retval0;
	call.uni (retval0), 
	vprintf, 
	(
	param0, 
	param1
	);
	ld.param.b32 	%r21, [retval0];
	} // callseq 5
	cvta.to.global.u64 	%rd39, %rd17;
	mov.b32 	%r23, 1;
	st.global.u32 	[%rd39], %r23;
$L__BB0_16:
	ret;

}
	// .globl	_Z2q4PcS_PiS0_i
.visible .entry _Z2q4PcS_PiS0_i(
	.param .u64 .ptr .align 1 _Z2q4PcS_PiS0_i_param_0,
	.param .u64 .ptr .align 1 _Z2q4PcS_PiS0_i_param_1,
	.param .u64 .ptr .align 1 _Z2q4PcS_PiS0_i_param_2,
	.param .u64 .ptr .align 1 _Z2q4PcS_PiS0_i_param_3,
	.param .u32 _Z2q4PcS_PiS0_i_param_4
)
{
	.local .align 8 .b8 	__local_depot1[32];
	.reg .b64 	%SP;
	.reg .b64 	%SPL;
	.reg .pred 	%p<11>;
	.reg .b16 	%rs<10>;
	.reg .b32 	%r<45>;
	.reg .b64 	%rd<58>;

	mov.u64 	%SPL, __local_depot1;
	cvta.local.u64 	%SP, %SPL;
	ld.param.u64 	%rd21, [_Z2q4PcS_PiS0_i_param_0];
	ld.param.u64 	%rd22, [_Z2q4PcS_PiS0_i_param_1];
	ld.param.u64 	%rd23, [_Z2q4PcS_PiS0_i_param_2];
	ld.param.u64 	%rd20, [_Z2q4PcS_PiS0_i_param_3];
	cvta.to.global.u64 	%rd1, %rd21;
	cvta.to.global.u64 	%rd56, %rd22;
	cvta.to.global.u64 	%rd24, %rd23;
	add.u64 	%rd54, %SPL, 0;
	mov.u32 	%r22, %tid.x;
	mul.wide.u32 	%rd26, %r22, 4;
	add.s64 	%rd27, %rd24, %rd26;
	ld.global.u32 	%r43, [%rd27];
	ld.global.u32 	%r2, [%rd27+4];
	add.s32 	%r44, %r43, 1;
	setp.ge.s32 	%p1, %r44, %r2;
	@%p1 bra 	$L__BB1_8;
	not.b32 	%r24, %r43;
	add.s32 	%r4, %r2, %r24;
	sub.s32 	%r25, %r2, %r43;
	add.s32 	%r26, %r25, -2;
	and.b32  	%r5, %r4, 3;
	setp.lt.u32 	%p2, %r26, 3;
	mov.b32 	%r39, 0;
	@%p2 bra 	$L__BB1_5;
	add.s64 	%rd4, %rd1, 1;
	and.b32  	%r39, %r4, -4;
	neg.s32 	%r42, %r39;
	mov.u64 	%rd51, %rd54;
$L__BB1_3:
	cvt.s64.s32 	%rd28, %r44;
	add.s64 	%rd29, %rd4, %rd28;
	ld.global.u8 	%r28, [%rd29+2];
	ld.global.u8 	%r29, [%rd29+1];
	prmt.b32 	%r30, %r29, %r28, 0x3340U;
	ld.global.u8 	%r31, [%rd29];
	ld.global.u8 	%r32, [%rd29+-1];
	prmt.b32 	%r33, %r32, %r31, 0x3340U;
	prmt.b32 	%r34, %r33, %r30, 0x5410U;
	st.local.u32 	[%rd51], %r34;
	add.s32 	%r44, %r44, 4;
	add.s32 	%r43, %r43, 4;
	add.s32 	%r42, %r42, 4;
	add.s64 	%rd51, %rd51, 4;
	setp.eq.s32 	%p3, %r42, 0;
	@%p3 bra 	$L__BB1_4;
	bra.uni 	$L__BB1_3;
$L__BB1_4:
	add.s32 	%r44, %r43, 1;
$L__BB1_5:
	setp.eq.s32 	%p4, %r5, 0;
	@%p4 bra 	$L__BB1_8;
	cvt.u64.u32 	%rd30, %r39;
	add.s64 	%rd50, %rd54, %rd30;
	neg.s32 	%r40, %r5;
$L__BB1_7:
	.pragma "nounroll";
	cvt.s64.s32 	%rd31, %r44;
	add.s64 	%rd32, %rd1, %rd31;
	ld.global.u8 	%rs7, [%rd32];
	st.local.u8 	[%rd50], %rs7;
	add.s32 	%r44, %r44, 1;
	add.s64 	%rd50, %rd50, 1;
	add.s32 	%r40, %r40, 1;
	setp.ne.s32 	%p5, %r40, 0;
	@%p5 bra 	$L__BB1_7;
$L__BB1_8:
	ld.local.u8 	%rs8, [%rd54];
	setp.eq.s16 	%p6, %rs8, 0;
	mov.b64 	%rd53, 5381;
	@%p6 bra 	$L__BB1_11;
	mov.b64 	%rd53, 5381;
$L__BB1_10:
	add.s64 	%rd13, %rd54, 1;
	shl.b64 	%rd35, %rd53, 5;
	add.s64 	%rd36, %rd35, %rd53;
	cvt.u64.u16 	%rd37, %rs8;
	cvt.s64.s8 	%rd38, %rd37;
	add.s64 	%rd53, %rd36, %rd38;
	ld.local.u8 	%rs8, [%rd54+1];
	setp.eq.s16 	%p7, %rs8, 0;
	mov.u64 	%rd54, %rd13;
	@%p7 bra 	$L__BB1_11;
	bra.uni 	$L__BB1_10;
$L__BB1_11:
	ld.global.u8 	%rs9, [%rd56];
	setp.eq.s16 	%p8, %rs9, 0;
	mov.b64 	%rd57, 5381;
	@%p8 bra 	$L__BB1_14;
	mov.b64 	%rd57, 5381;
$L__BB1_13:
	add.s64 	%rd17, %rd56, 1;
	shl.b64 	%rd41, %rd57, 5;
	add.s64 	%rd42, %rd41, %rd57;
	cvt.u64.u16 	%rd43, %rs9;
	cvt.s64.s8 	%rd44, %rd43;
	add.s64 	%rd57, %rd42, %rd44;
	ld.global.u8 	%rs9, [%rd56+1];
	setp.ne.s16 	%p9, %rs9, 0;
	mov.u64 	%rd56, %rd17;
	@%p9 bra 	$L__BB1_13;
$L__BB1_14:
	setp.ne.s64 	%p10, %rd53, %rd57;
	@%p10 bra 	$L__BB1_16;
	add.u64 	%rd45, %SP, 24;
	add.u64 	%rd46, %SPL, 24;
	st.local.u64 	[%rd46], %rd53;
	mov.u64 	%rd47, $str;
	cvta.global.u64 	%rd48, %rd47;
	{ // callseq 6, 0
	.param .b64 param0;
	st.param.b64 	[param0], %rd48;
	.param .b64 param1;
	st.param.b64 	[param1], %rd45;
	.param .b32 retval0;
	call.uni (retval0), 
	vprintf, 
	(
	param0, 
	param1
	);
	ld.param.b32 	%r35, [retval0];
	} // callseq 6
	cvta.to.global.u64 	%rd49, %rd20;
	mov.b32 	%r37, 1;
	st.global.u32 	[%rd49], %r37;
$L__BB1_16:
	ret;

}
	// .globl	_Z14permute_kernelPciS_Pi
.visible .entry _Z14permute_kernelPciS_Pi(
	.param .u64 .ptr .align 1 _Z14permute_kernelPciS_Pi_param_0,
	.param .u32 _Z14permute_kernelPciS_Pi_param_1,
	.param .u64 .ptr .align 1 _Z14permute_kernelPciS_Pi_param_2,
	.param .u64 .ptr .align 1 _Z14permute_kernelPciS_Pi_param_3
)
{
	.local .align 2 .b8 	__local_depot2[10];
	.reg .b64 	%SP;
	.reg .b64 	%SPL;
	.reg .pred 	%p<11>;
	.reg .b16 	%rs<32>;
	.reg .b32 	%r<25>;
	.reg .b64 	%rd<34>;

	mov.u64 	%SPL, __local_depot2;
	cvta.local.u64 	%SP, %SPL;
	ld.param.u64 	%rd17, [_Z14permute_kernelPciS_Pi_param_0];
	ld.param.u32 	%r18, [_Z14permute_kernelPciS_Pi_param_1];
	ld.param.u64 	%rd15, [_Z14permute_kernelPciS_Pi_param_2];
	ld.param.u64 	%rd16, [_Z14permute_kernelPciS_Pi_param_3];
	cvta.to.global.u64 	%rd1, %rd17;
	add.u64 	%rd18, %SP, 0;
	add.u64 	%rd2, %SPL, 0;
	setp.lt.s32 	%p1, %r18, 1;
	@%p1 bra 	$L__BB2_13;
	and.b32  	%r1, %r18, 15;
	setp.lt.u32 	%p2, %r18, 16;
	mov.b32 	%r22, 0;
	@%p2 bra 	$L__BB2_4;
	and.b32  	%r22, %r18, 2147483632;
	neg.s32 	%r20, %r22;
	add.s64 	%rd31, %rd1, 7;
	add.s64 	%rd30, %rd2, 8;
$L__BB2_3:
	.pragma "nounroll";
	ld.global.u8 	%rs1, [%rd31+-7];
	ld.global.u8 	%rs2, [%rd31+-6];
	st.local.v2.u8 	[%rd30+-8], {%rs1, %rs2};
	ld.global.u8 	%rs3, [%rd31+-5];
	ld.global.u8 	%rs4, [%rd31+-4];
	st.local.v2.u8 	[%rd30+-6], {%rs3, %rs4};
	ld.global.u8 	%rs5, [%rd31+-3];
	ld.global.u8 	%rs6, [%rd31+-2];
	st.local.v2.u8 	[%rd30+-4], {%rs5, %rs6};
	ld.global.u8 	%rs7, [%rd31+-1];
	ld.global.u8 	%rs8, [%rd31];
	st.local.v2.u8 	[%rd30+-2], {%rs7, %rs8};
	ld.global.u8 	%rs9, [%rd31+1];
	ld.global.u8 	%rs10, [%rd31+2];
	st.local.v2.u8 	[%rd30], {%rs9, %rs10};
	ld.global.u8 	%rs11, [%rd31+3];
	ld.global.u8 	%rs12, [%rd31+4];
	st.local.v2.u8 	[%rd30+2], {%rs11, %rs12};
	ld.global.u8 	%rs13, [%rd31+5];
	ld.global.u8 	%rs14, [%rd31+6];
	st.local.v2.u8 	[%rd30+4], {%rs13, %rs14};
	ld.global.u8 	%rs15, [%rd31+7];
	ld.global.u8 	%rs16, [%rd31+8];
	st.local.v2.u8 	[%rd30+6], {%rs15, %rs16};
	add.s32 	%r20, %r20, 16;
	add.s64 	%rd31, %rd31, 16;
	add.s64 	%rd30, %rd30, 16;
	setp.ne.s32 	%p3, %r20, 0;
	@%p3 bra 	$L__BB2_3;
$L__BB2_4:
	setp.eq.s32 	%p4, %r1, 0;
	@%p4 bra 	$L__BB2_13;
	and.b32  	%r7, %r18, 7;
	setp.lt.u32 	%p5, %r1, 8;
	@%p5 bra 	$L__BB2_7;
	cvt.u64.u32 	%rd19, %r22;
	add.s64 	%rd20, %rd1, %rd19;
	ld.global.u8 	%rs17, [%rd20];
	add.s64 	%rd21, %rd2, %rd19;
	st.local.u8 	[%rd21], %rs17;
	ld.global.u8 	%rs18, [%rd20+1];
	st.local.u8 	[%rd21+1], %rs18;
	ld.global.u8 	%rs19, [%rd20+2];
	st.local.u8 	[%rd21+2], %rs19;
	ld.global.u8 	%rs20, [%rd20+3];
	st.local.u8 	[%rd21+3], %rs20;
	ld.global.u8 	%rs21, [%rd20+4];
	st.local.u8 	[%rd21+4], %rs21;
	ld.global.u8 	%rs22, [%rd20+5];
	st.local.u8 	[%rd21+5], %rs22;
	ld.global.u8 	%rs23, [%rd20+6];
	st.local.u8 	[%rd21+6], %rs23;
	ld.global.u8 	%rs24, [%rd20+7];
	st.local.u8 	[%rd21+7], %rs24;
	add.s32 	%r22, %r22, 8;
$L__BB2_7:
	setp.eq.s32 	%p6, %r7, 0;
	@%p6 bra 	$L__BB2_13;
	and.b32  	%r10, %r18, 3;
	setp.lt.u32 	%p7, %r7, 4;
	@%p7 bra 	$L__BB2_10;
	cvt.u64.u32 	%rd22, %r22;
	add.s64 	%rd23, %rd1, %rd22;
	ld.global.u8 	%rs25, [%rd23];
	add.s64 	%rd24, %rd2, %rd22;
	st.local.u8 	[%rd24], %rs25;
	ld.global.u8 	%rs26, [%rd23+1];
	st.local.u8 	[%rd24+1], %rs26;
	ld.global.u8 	%rs27, [%rd23+2];
	st.local.u8 	[%rd24+2], %rs27;
	ld.global.u8 	%rs28, [%rd23+3];
	st.local.u8 	[%rd24+3], %rs28;
	add.s32 	%r22, %r22, 4;
$L__BB2_10:
	setp.eq.s32 	%p8, %r10, 0;
	@%p8 bra 	$L__BB2_13;
	cvt.u64.u32 	%rd25, %r22;
	add.s64 	%rd33, %rd2, %rd25;
	add.s64 	%rd32, %rd1, %rd25;
	neg.s32 	%r24, %r10;
$L__BB2_12:
	.pragma "nounroll";
	ld.global.u8 	%rs29, [%rd32];
	st.local.u8 	[%rd33], %rs29;
	add.s64 	%rd33, %rd33, 1;
	add.s64 	%rd32, %rd32, 1;
	add.s32 	%r24, %r24, 1;
	setp.ne.s32 	%p9, %r24, 0;
	@%p9 bra 	$L__BB2_12;
$L__BB2_13:
	mov.u32 	%r16, %tid.x;
	add.s32 	%r17, %r18, -1;
	setp.gt.u32 	%p10, %r16, %r17;
	@%p10 bra 	$L__BB2_15;
	cvt.u64.u32 	%rd26, %r16;
	add.s64 	%rd27, %rd2, %rd26;
	ld.local.u8 	%rs30, [%rd27];
	ld.local.u8 	%rs31, [%rd2];
	st.local.u8 	[%rd27], %rs31;
	st.local.u8 	[%rd2], %rs30;
	or.b64  	%rd29, %rd18, 1;
	{ // callseq 7, 0
	.param .b64 param0;
	st.param.b64 	[param0], %rd29;
	.param .b32 param1;
	st.param.b32 	[param1], 0;
	.param .b32 param2;
	st.param.b32 	[param2], %r17;
	.param .b64 param3;
	st.param.b64 	[param3], %rd15;
	.param .b64 param4;
	st.param.b64 	[param4], %rd16;
	call.uni 
	_Z14permute_devicePciiiPiS_S0_, 
	(
	param0, 
	param1, 
	param2, 
	param3, 
	param4
	);
	} // callseq 7
$L__BB2_15:
	ret;

}


// ===== COMPILED SASS (sm_100) =====

	.target	sm_100

	.elftype	@"ET_EXEC"


//--------------------- .note.nv.tkinfo           --------------------------
	.section	.note.nv.tkinfo,"",@"SHT_NOTE"
	.sectionflags	@"SHF_NOTE_NV_TKINFO"
	.tkinfo
        /*0018*/ 	.word	0x00000002
        /*0030*/ 	.string	""
        /*0030*/ 	.string	"ptxas"
        /*0030*/ 	.string	"Cuda compilation tools, release 13.0, V13.0.88"
        /*0030*/ 	.string	"Build cuda_13.0.r13.0/compiler.36424714_0"
        /*0030*/ 	.string	"-arch sm_100 -m 64 "



//--------------------- .note.nv.cuinfo           --------------------------
	.section	.note.nv.cuinfo,"",@"SHT_NOTE"
	.sectionflags	@"SHF_NOTE_NV_CUINFO"
        /*0018*/ 	.short	0x0002
        /*001a*/ 	.short	0x0064
        /*001c*/ 	.short	0x0082
	.zero		2


//--------------------- .nv.info                  --------------------------
	.section	.nv.info,"",@"SHT_CUDA_INFO"
	.align	4


	//----- nvinfo : EIATTR_REGCOUNT
	.align		4
        /*0000*/ 	.byte	0x04, 0x2f
        /*0002*/ 	.short	(.L_2 - .L_1)
	.align		4
.L_1:
        /*0004*/ 	.word	index@(_Z2q4PcS_PiS0_i)
        /*0008*/ 	.word	0x00000018


	//----- nvinfo : EIATTR_FRAME_SIZE
	.align		4
.L_2:
        /*000c*/ 	.byte	0x04, 0x11
        /*000e*/ 	.short	(.L_4 - .L_3)
	.align		4
.L_3:
        /*0010*/ 	.word	index@(_Z2q4PcS_PiS0_i)
        /*0014*/ 	.word	0x00000020


	//----- nvinfo : EIATTR_REGCOUNT
	.align		4
.L_4:
        /*0018*/ 	.byte	0x04, 0x2f
        /*001a*/ 	.short	(.L_6 - .L_5)
	.align		4
.L_5:
        /*001c*/ 	.word	index@(_Z14permute_kernelPciS_Pi)
        /*0020*/ 	.word	0x00000028


	//----- nvinfo : EIATTR_FRAME_SIZE
	.align		4
.L_6:
        /*0024*/ 	.byte	0x04, 0x11
        /*0026*/ 	.short	(.L_8 - .L_7)
	.align		4
.L_7:
        /*0028*/ 	.word	index@($_Z14permute_kernelPciS_Pi$_Z14permute_devicePciiiPiS_S0_)
        /*002c*/ 	.word	0x00000010


	//----- nvinfo : EIATTR_FRAME_SIZE
	.align		4
.L_8:
        /*0030*/ 	.byte	0x04, 0x11
        /*0032*/ 	.short	(.L_10 - .L_9)
	.align		4
.L_9:
        /*0034*/ 	.word	index@(_Z14permute_kernelPciS_Pi)
        /*0038*/ 	.word	0x00000010


	//----- nvinfo : EIATTR_MIN_STACK_SIZE
	.align		4
.L_10:
        /*003c*/ 	.byte	0x04, 0x12
        /*003e*/ 	.short	(.L_12 - .L_11)
	.align		4
.L_11:
        /*0040*/ 	.word	index@(_Z14permute_kernelPciS_Pi)
        /*0044*/ 	.word	0x00000010


	//----- nvinfo : EIATTR_MIN_STACK_SIZE
	.align		4
.L_12:
        /*0048*/ 	.byte	0x04, 0x12
        /*004a*/ 	.short	(.L_14 - .L_13)
	.align		4
.L_13:
        /*004c*/ 	.word	index@(_Z2q4PcS_PiS0_i)
        /*0050*/ 	.word	0x00000020
.L_14:


//--------------------- .nv.compat                --------------------------
	.section	.nv.compat,"",@"SHT_CUDA_COMPAT_INFO"
	.align	4
        /*0000*/ 	.byte	0x02, 0x09, 0x00, 0x00, 0x02, 0x02, 0x01, 0x00, 0x02, 0x05, 0x05, 0x00, 0x03, 0x07, 0x01, 0x01
        /*0010*/ 	.byte	0x02, 0x03, 0x00, 0x00, 0x02, 0x06, 0x01, 0x00, 0x04, 0x0b, 0x08, 0x00, 0x09, 0x00, 0x00, 0x00
        /*0020*/ 	.byte	0x00, 0x00, 0x00, 0x00


//--------------------- .nv.info._Z14permute_kernelPciS_Pi --------------------------
	.section	.nv.info._Z14permute_kernelPciS_Pi,"",@"SHT_CUDA_INFO"
	.sectionflags	@""
	.align	4


	//----- nvinfo : EIATTR_CUDA_API_VERSION
	.align		4
        /*0000*/ 	.byte	0x04, 0x37
        /*0002*/ 	.short	(.L_16 - .L_15)
.L_15:
        /*0004*/ 	.word	0x00000082


	//----- nvinfo : EIATTR_KPARAM_INFO
	.align		4
.L_16:
        /*0008*/ 	.byte	0x04, 0x17
        /*000a*/ 	.short	(.L_18 - .L_17)
.L_17:
        /*000c*/ 	.word	0x00000000
        /*0010*/ 	.short	0x0003
        /*0012*/ 	.short	0x0018
        /*0014*/ 	.byte	0x00, 0xf5, 0x21, 0x00


	//----- nvinfo : EIATTR_KPARAM_INFO
	.align		4
.L_18:
        /*0018*/ 	.byte	0x04, 0x17
        /*001a*/ 	.short	(.L_20 - .L_19)
.L_19:
        /*001c*/ 	.word	0x00000000
        /*0020*/ 	.short	0x0002
        /*0022*/ 	.short	0x0010
        /*0024*/ 	.byte	0x00, 0xf5, 0x21, 0x00


	//----- nvinfo : EIATTR_KPARAM_INFO
	.align		4
.L_20:
        /*0028*/ 	.byte	0x04, 0x17
        /*002a*/ 	.short	(.L_22 - .L_21)
.L_21:
        /*002c*/ 	.word	0x00000000
        /*0030*/ 	.short	0x0001
        /*0032*/ 	.short	0x0008
        /*0034*/ 	.byte	0x00, 0xf0, 0x11, 0x00


	//----- nvinfo : EIATTR_KPARAM_INFO
	.align		4
.L_22:
        /*0038*/ 	.byte	0x04, 0x17
        /*003a*/ 	.short	(.L_24 - .L_23)
.L_23:
        /*003c*/ 	.word	0x00000000
        /*0040*/ 	.short	0x0000
        /*0042*/ 	.short	0x0000
        /*0044*/ 	.byte	0x00, 0xf5, 0x21, 0x00


	//----- nvinfo : EIATTR_SPARSE_MMA_MASK
	.align		4
.L_24:
        /*0048*/ 	.byte	0x03, 0x50
        /*004a*/ 	.short	0x0000


	//----- nvinfo : EIATTR_MAXREG_COUNT
	.align		4
        /*004c*/ 	.byte	0x03, 0x1b
        /*004e*/ 	.short	0x00ff


	//----- nvinfo : EIATTR_EXTERNS
	.align		4
        /*0050*/ 	.byte	0x04, 0x0f
        /*0052*/ 	.short	(.L_26 - .L_25)


	//   ....[0]....
	.align		4
.L_25:
        /*0054*/ 	.word	index@(vprintf)


	//----- nvinfo : EIATTR_MERCURY_ISA_VERSION
	.align		4
.L_26:
        /*0058*/ 	.byte	0x03, 0x5f
        /*005a*/ 	.short	0x0101


	//----- nvinfo : EIATTR_VRC_CTA_INIT_COUNT
	.align		4
        /*005c*/ 	.byte	0x02, 0x4a
	.zero		1
	.zero		1


	//----- nvinfo : EIATTR_SYSCALL_OFFSETS
	.align		4
        /*0060*/ 	.byte	0x04, 0x46
        /*0062*/ 	.short	(.L_28 - .L_27)


	//   ....[0]....
.L_27:
        /*0064*/ 	.word	0x00001680


	//----- nvinfo : EIATTR_EXIT_INSTR_OFFSETS
	.align		4
.L_28:
        /*0068*/ 	.byte	0x04, 0x1c
        /*006a*/ 	.short	(.L_30 - .L_29)


	//   ....[0]....
.L_29:
        /*006c*/ 	.word	0x00000790


	//   ....[1]....
        /*0070*/ 	.word	0x000008b0


	//----- nvinfo : EIATTR_CRS_STACK_SIZE
	.align		4
.L_30:
        /*0074*/ 	.byte	0x04, 0x1e
        /*0076*/ 	.short	(.L_32 - .L_31)
.L_31:
        /*0078*/ 	.word	0x00000000


	//----- nvinfo : EIATTR_CBANK_PARAM_SIZE
	.align		4
.L_32:
        /*007c*/ 	.byte	0x03, 0x19
        /*007e*/ 	.short	0x0020


	//----- nvinfo : EIATTR_PARAM_CBANK
	.align		4
        /*0080*/ 	.byte	0x04, 0x0a
        /*0082*/ 	.short	(.L_34 - .L_33)
	.align		4
.L_33:
        /*0084*/ 	.word	index@(.nv.constant0._Z14permute_kernelPciS_Pi)
        /*0088*/ 	.short	0x0380
        /*008a*/ 	.short	0x0020


	//----- nvinfo : EIATTR_SW_WAR
	.align		4
.L_34:
        /*008c*/ 	.byte	0x04, 0x36
        /*008e*/ 	.short	(.L_36 - .L_35)
.L_35:
        /*0090*/ 	.word	0x00000008
.L_36:


//--------------------- .nv.info._Z2q4PcS_PiS0_i  --------------------------
	.section	.nv.info._Z2q4PcS_PiS0_i,"",@"SHT_CUDA_INFO"
	.sectionflags	@""
	.align	4


	//----- nvinfo : EIATTR_CUDA_API_VERSION
	.align		4
        /*0000*/ 	.byte	0x04, 0x37
        /*0002*/ 	.short	(.L_38 - .L_37)
.L_37:
        /*0004*/ 	.word	0x00000082


	//----- nvinfo : EIATTR_KPARAM_INFO
	.align		4
.L_38:
        /*0008*/ 	.byte	0x04, 0x17
        /*000a*/ 	.short	(.L_40 - .L_39)
.L_39:
        /*000c*/ 	.word	0x00000000
        /*0010*/ 	.short	0x0004
        /*0012*/ 	.short	0x0020
        /*0014*/ 	.byte	0x00, 0xf0, 0x11, 0x00


	//----- nvinfo : EIATTR_KPARAM_INFO
	.align		4
.L_40:
        /*0018*/ 	.byte	0x04, 0x17
        /*001a*/ 	.short	(.L_42 - .L_41)
.L_41:
        /*001c*/ 	.word	0x00000000
        /*0020*/ 	.short	0x0003
        /*0022*/ 	.short	0x0018
        /*0024*/ 	.byte	0x00, 0xf5, 0x21, 0x00


	//----- nvinfo : EIATTR_KPARAM_INFO
	.align		4
.L_42:
        /*0028*/ 	.byte	0x04, 0x17
        /*002a*/ 	.short	(.L_44 - .L_43)
.L_43:
        /*002c*/ 	.word	0x00000000
        /*0030*/ 	.short	0x0002
        /*0032*/ 	.short	0x0010
        /*0034*/ 	.byte	0x00, 0xf5, 0x21, 0x00


	//----- nvinfo : EIATTR_KPARAM_INFO
	.align		4
.L_44:
        /*0038*/ 	.byte	0x04, 0x17
        /*003a*/ 	.short	(.L_46 - .L_45)
.L_45:
        /*003c*/ 	.word	0x00000000
        /*0040*/ 	.short	0x0001
        /*0042*/ 	.short	0x0008
        /*0044*/ 	.byte	0x00, 0xf5, 0x21, 0x00


	//----- nvinfo : EIATTR_KPARAM_INFO
	.align		4
.L_46:
        /*0048*/ 	.byte	0x04, 0x17
        /*004a*/ 	.short	(.L_48 - .L_47)
.L_47:
        /*004c*/ 	.word	0x00000000
        /*0050*/ 	.short	0x0000
        /*0052*/ 	.short	0x0000
        /*0054*/ 	.byte	0x00, 0xf5, 0x21, 0x00


	//----- nvinfo : EIATTR_SPARSE_MMA_MASK
	.align		4
.L_48:
        /*0058*/ 	.byte	0x03, 0x50
        /*005a*/ 	.short	0x0000


	//----- nvinfo : EIATTR_MAXREG_COUNT
	.align		4
        /*005c*/ 	.byte	0x03, 0x1b
        /*005e*/ 	.short	0x00ff


	//----- nvinfo : EIATTR_EXTERNS
	.align		4
        /*0060*/ 	.byte	0x04, 0x0f
        /*0062*/ 	.short	(.L_50 - .L_49)


	//   ....[0]....
	.align		4
.L_49:
        /*0064*/ 	.word	index@(vprintf)


	//----- nvinfo : EIATTR_MERCURY_ISA_VERSION
	.align		4
.L_50:
        /*0068*/ 	.byte	0x03, 0x5f
        /*006a*/ 	.short	0x0101


	//----- nvinfo : EIATTR_VRC_CTA_INIT_COUNT
	.align		4
        /*006c*/ 	.byte	0x02, 0x4a
	.zero		1
	.zero		1


	//----- nvinfo : EIATTR_SYSCALL_OFFSETS
	.align		4
        /*0070*/ 	.byte	0x04, 0x46
        /*0072*/ 	.short	(.L_52 - .L_51)


	//   ....[0]....
.L_51:
        /*0074*/ 	.word	0x00000760


	//----- nvinfo : EIATTR_EXIT_INSTR_OFFSETS
	.align		4
.L_52:
        /*0078*/ 	.byte	0x04, 0x1c
        /*007a*/ 	.short	(.L_54 - .L_53)


	//   ....[0]....
.L_53:
        /*007c*/ 	.word	0x000006b0


	//   ....[1]....
        /*0080*/ 	.word	0x000007a0


	//----- nvinfo : EIATTR_CRS_STACK_SIZE
	.align		4
.L_54:
        /*0084*/ 	.byte	0x04, 0x1e
        /*0086*/ 	.short	(.L_56 - .L_55)
.L_55:
        /*0088*/ 	.word	0x00000000


	//----- nvinfo : EIATTR_CBANK_PARAM_SIZE
	.align		4
.L_56:
        /*008c*/ 	.byte	0x03, 0x19
        /*008e*/ 	.short	0x0024


	//----- nvinfo : EIATTR_PARAM_CBANK
	.align		4
        /*0090*/ 	.byte	0x04, 0x0a
        /*0092*/ 	.short	(.L_58 - .L_57)
	.align		4
.L_57:
        /*0094*/ 	.word	index@(.nv.constant0._Z2q4PcS_PiS0_i)
        /*0098*/ 	.short	0x0380
        /*009a*/ 	.short	0x0024


	//----- nvinfo : EIATTR_SW_WAR
	.align		4
.L_58:
        /*009c*/ 	.byte	0x04, 0x36
        /*009e*/ 	.short	(.L_60 - .L_59)
.L_59:
        /*00a0*/ 	.word	0x00000008
.L_60:


//--------------------- .nv.callgraph             --------------------------
	.section	.nv.callgraph,"",@"SHT_CUDA_CALLGRAPH"
	.align	4
	.sectionentsize	8
	.align		4
        /*0000*/ 	.word	0x00000000
	.align		4
        /*0004*/ 	.word	0xffffffff
	.align		4
        /*0008*/ 	.word	index@(_Z14permute_kernelPciS_Pi)
	.align		4
        /*000c*/ 	.word	index@(vprintf)
	.align		4
        /*0010*/ 	.word	index@(_Z2q4PcS_PiS0_i)
	.align		4
        /*0014*/ 	.word	index@(vprintf)
	.align		4
        /*0018*/ 	.word	0x00000000
	.align		4
        /*001c*/ 	.word	0xfffffffe
	.align		4
        /*0020*/ 	.word	0x00000000
	.align		4
        /*0024*/ 	.word	0xfffffffd
	.align		4
        /*0028*/ 	.word	0x00000000
	.align		4
        /*002c*/ 	.word	0xfffffffc


//--------------------- .nv.constant4             --------------------------
	.section	.nv.constant4,"a",@progbits
	.align	8
	.align		8
.nv.constant4:
        /*0000*/ 	.dword	vprintf
	.align		8
        /*0008*/ 	.dword	$str


//--------------------- .text._Z14permute_kernelPciS_Pi --------------------------
	.section	.text._Z14permute_kernelPciS_Pi,"ax",@progbits
	.align	128
        .global         _Z14permute_kernelPciS_Pi
        .type           _Z14permute_kernelPciS_Pi,@function
        .size           _Z14permute_kernelPciS_Pi,(.L_x_36 - _Z14permute_kernelPciS_Pi)
        .other          _Z14permute_kernelPciS_Pi,@"STO_CUDA_ENTRY STV_DEFAULT"
_Z14permute_kernelPciS_Pi:
.text._Z14permute_kernelPciS_Pi:
[----:B------:R-:W0:Y:S01]  /*0000*/  LDC R1, c[0x0][0x37c] ;  /* 0x0000df00ff017b82 */ /* 0x000e220000000800 */
[----:B------:R-:W1:Y:S01]  /*0010*/  LDCU UR6, c[0x0][0x388] ;  /* 0x00007100ff0677ac */ /* 0x000e620008000800 */
[----:B0-----:R-:W-:Y:S01]  /*0020*/  VIADD R1, R1, 0xfffffff0 ;  /* 0xfffffff001017836 */ /* 0x001fe20000000000 */
[----:B------:R-:W0:Y:S01]  /*0030*/  LDCU UR4, c[0x0][0x2f8] ;  /* 0x00005f00ff0477ac */ /* 0x000e220008000800 */
[----:B------:R-:W2:Y:S01]  /*0040*/  LDCU UR5, c[0x0][0x2fc] ;  /* 0x00005f80ff0577ac */ /* 0x000ea20008000800 */
[----:B-1----:R-:W-:Y:S02]  /*0050*/  UISETP.GE.AND UP0, UPT, UR6, 0x1, UPT ;  /* 0x000000010600788c */ /* 0x002fe4000bf06270 */
[----:B0-----:R-:W-:-:S05]  /*0060*/  IADD3 R4, P0, PT, R1, UR4, RZ ;  /* 0x0000000401047c10 */ /* 0x001fca000ff1e0ff */
[----:B--2---:R-:W-:Y:S02]  /*0070*/  IMAD.X R5, RZ, RZ, UR5, P0 ;  /* 0x00000005ff057e24 */ /* 0x004fe400080e06ff */
[----:B------:R-:W-:Y:S06]  /*0080*/  BRA.U !UP0, `(.L_x_0) ;  /* 0x0000000508b47547 */ /* 0x000fec000b800000 */
[----:B------:R-:W-:Y:S01]  /*0090*/  UISETP.GE.U32.AND UP1, UPT, UR6, 0x10, UPT ;  /* 0x000000100600788c */ /* 0x000fe2000bf26070 */
[----:B------:R-:W-:Y:S01]  /*00a0*/  IMAD.MOV.U32 R0, RZ, RZ, RZ ;  /* 0x000000ffff007224 */ /* 0x000fe200078e00ff */
[----:B------:R-:W-:Y:S01]  /*00b0*/  ULOP3.LUT UR7, UR6, 0xf, URZ, 0xc0, !UPT ;  /* 0x0000000f06077892 */ /* 0x000fe2000f8ec0ff */
[----:B------:R-:W0:Y:S03]  /*00c0*/  LDCU.64 UR10, c[0x0][0x358] ;  /* 0x00006b00ff0a77ac */ /* 0x000e260008000a00 */
[----:B------:R-:W-:-:S03]  /*00d0*/  UISETP.NE.AND UP0, UPT, UR7, URZ, UPT ;  /* 0x000000ff0700728c */ /* 0x000fc6000bf05270 */
[----:B------:R-:W-:Y:S08]  /*00e0*/  BRA.U !UP1, `(.L_x_1) ;  /* 0x0000000109b47547 */ /* 0x000ff0000b800000 */
[----:B------:R-:W1:Y:S01]  /*00f0*/  LDCU.64 UR4, c[0x0][0x380] ;  /* 0x00007000ff0477ac */ /* 0x000e620008000a00 */
[----:B------:R-:W-:Y:S01]  /*0100*/  VIADD R22, R1, 0x8 ;  /* 0x0000000801167836 */ /* 0x000fe20000000000 */
[----:B------:R-:W-:-:S04]  /*0110*/  ULOP3.LUT UR8, UR6, 0x7ffffff0, URZ, 0xc0, !UPT ;  /* 0x7ffffff006087892 */ /* 0x000fc8000f8ec0ff */
[----:B------:R-:W-:Y:S02]  /*0120*/  UIADD3 UR9, UPT, UPT, -UR8, URZ, URZ ;  /* 0x000000ff08097290 */ /* 0x000fe4000fffe1ff */
[----:B------:R-:W-:Y:S01]  /*0130*/  MOV R0, UR8 ;  /* 0x0000000800007c02 */ /* 0x000fe20008000f00 */
[----:B-1----:R-:W-:-:S04]  /*0140*/  UIADD3 UR4, UP1, UPT, UR4, 0x7, URZ ;  /* 0x0000000704047890 */ /* 0x002fc8000ff3e0ff */
[----:B------:R-:W-:Y:S02]  /*0150*/  UIADD3.X UR5, UPT, UPT, URZ, UR5, URZ, UP1, !UPT ;  /* 0x00000005ff057290 */ /* 0x000fe40008ffe4ff */
[----:B------:R-:W-:-:S04]  /*0160*/  IMAD.U32 R2, RZ, RZ, UR4 ;  /* 0x00000004ff027e24 */ /* 0x000fc8000f8e00ff */
[----:B------:R-:W-:-:S07]  /*0170*/  IMAD.U32 R3, RZ, RZ, UR5 ;  /* 0x00000005ff037e24 */ /* 0x000fce000f8e00ff */
.L_x_2:
[----:B0-----:R-:W2:Y:S04]  /*0180*/  LDG.E.U8 R6, desc[UR10][R2.64+-0x7] ;  /* 0xfffff90a02067981 */ /* 0x001ea8000c1e1100 */
[----:B------:R-:W2:Y:S04]  /*0190*/  LDG.E.U8 R7, desc[UR10][R2.64+-0x6] ;  /* 0xfffffa0a02077981 */ /* 0x000ea8000c1e1100 */
[----:B------:R-:W3:Y:S04]  /*01a0*/  LDG.E.U8 R8, desc[UR10][R2.64+-0x5] ;  /* 0xfffffb0a02087981 */ /* 0x000ee8000c1e1100 */
[----:B------:R-:W3:Y:S04]  /*01b0*/  LDG.E.U8 R9, desc[UR10][R2.64+-0x4] ;  /* 0xfffffc0a02097981 */ /* 0x000ee8000c1e1100 */
[----:B------:R-:W4:Y:S04]  /*01c0*/  LDG.E.U8 R10, desc[UR10][R2.64+-0x3] ;  /* 0xfffffd0a020a7981 */ /* 0x000f28000c1e1100 */
[----:B------:R-:W4:Y:S04]  /*01d0*/  LDG.E.U8 R11, desc[UR10][R2.64+-0x2] ;  /* 0xfffffe0a020b7981 */ /* 0x000f28000c1e1100 */
[----:B------:R-:W5:Y:S04]  /*01e0*/  LDG.E.U8 R12, desc[UR10][R2.64+-0x1] ;  /* 0xffffff0a020c7981 */ /* 0x000f68000c1e1100 */
        /* <DEDUP_REMOVED lines=8> */
[----:B------:R0:W5:Y:S01]  /*0270*/  LDG.E.U8 R21, desc[UR10][R2.64+0x8] ;  /* 0x0000080a02157981 */ /* 0x000162000c1e1100 */
[----:B------:R-:W-:-:S04]  /*0280*/  UIADD3 UR9, UPT, UPT, UR9, 0x10, URZ ;  /* 0x0000001009097890 */ /* 0x000fc8000fffe0ff */
[----:B------:R-:W-:Y:S01]  /*0290*/  UISETP.NE.AND UP1, UPT, UR9, URZ, UPT ;  /* 0x000000ff0900728c */ /* 0x000fe2000bf25270 */
[----:B0-----:R-:W-:-:S05]  /*02a0*/  IADD3 R2, P0, PT, R2, 0x10, RZ ;  /* 0x0000001002027810 */ /* 0x001fca0007f1e0ff */
[----:B------:R-:W-:Y:S01]  /*02b0*/  IMAD.X R3, RZ, RZ, R3, P0 ;  /* 0x000000ffff037224 */ /* 0x000fe200000e0603 */
[----:B--2---:R-:W-:Y:S02]  /*02c0*/  PRMT R6, R7, 0x7604, R6 ;  /* 0x0000760407067816 */ /* 0x004fe40000000006 */
[----:B---3--:R-:W-:-:S04]  /*02d0*/  PRMT R8, R9, 0x7604, R8 ;  /* 0x0000760409087816 */ /* 0x008fc80000000008 */
[----:B------:R-:W-:Y:S02]  /*02e0*/  PRMT R6, R6, 0x5410, R8 ;  /* 0x0000541006067816 */ /* 0x000fe40000000008 */
[----:B----4-:R-:W-:Y:S02]  /*02f0*/  PRMT R10, R11, 0x7604, R10 ;  /* 0x000076040b0a7816 */ /* 0x010fe4000000000a */
[----:B-----5:R-:W-:-:S04]  /*0300*/  PRMT R12, R13, 0x7604, R12 ;  /* 0x000076040d0c7816 */ /* 0x020fc8000000000c */
[----:B------:R-:W-:Y:S02]  /*0310*/  PRMT R7, R10, 0x5410, R12 ;  /* 0x000054100a077816 */ /* 0x000fe4000000000c */
[----:B------:R-:W-:-:S03]  /*0320*/  PRMT R14, R15, 0x7604, R14 ;  /* 0x000076040f0e7816 */ /* 0x000fc6000000000e */
[----:B------:R-:W-:Y:S01]  /*0330*/  STL.64 [R22+-0x8], R6 ;  /* 0xfffff80616007387 */ /* 0x000fe20000100a00 */
[----:B------:R-:W-:-:S04]  /*0340*/  PRMT R16, R17, 0x7604, R16 ;  /* 0x0000760411107816 */ /* 0x000fc80000000010 */
[----:B------:R-:W-:Y:S02]  /*0350*/  PRMT R14, R14, 0x5410, R16 ;  /* 0x000054100e0e7816 */ /* 0x000fe40000000010 */
[----:B------:R-:W-:Y:S02]  /*0360*/  PRMT R18, R19, 0x7604, R18 ;  /* 0x0000760413127816 */ /* 0x000fe40000000012 */
[----:B------:R-:W-:-:S04]  /*0370*/  PRMT R20, R21, 0x7604, R20 ;  /* 0x0000760415147816 */ /* 0x000fc80000000014 */
[----:B------:R-:W-:-:S05]  /*0380*/  PRMT R15, R18, 0x5410, R20 ;  /* 0x00005410120f7816 */ /* 0x000fca0000000014 */
[----:B------:R0:W-:Y:S02]  /*0390*/  STL.64 [R22], R14 ;  /* 0x0000000e16007387 */ /* 0x0001e40000100a00 */
[----:B0-----:R-:W-:Y:S01]  /*03a0*/  IADD3 R22, PT, PT, R22, 0x10, RZ ;  /* 0x0000001016167810 */ /* 0x001fe20007ffe0ff */
[----:B------:R-:W-:Y:S06]  /*03b0*/  BRA.U UP1, `(.L_x_2) ;  /* 0xfffffffd01707547 */ /* 0x000fec000b83ffff */
.L_x_1:
[----:B------:R-:W-:Y:S05]  /*03c0*/  BRA.U !UP0, `(.L_x_0) ;  /* 0x0000000108e47547 */ /* 0x000fea000b800000 */
[----:B------:R-:W-:Y:S02]  /*03d0*/  UISETP.GE.U32.AND UP0, UPT, UR7, 0x8, UPT ;  /* 0x000000080700788c */ /* 0x000fe4000bf06070 */
[----:B------:R-:W-:-:S04]  /*03e0*/  ULOP3.LUT UR5, UR6, 0x7, URZ, 0xc0, !UPT ;  /* 0x0000000706057892 */ /* 0x000fc8000f8ec0ff */
[----:B------:R-:W-:-:S03]  /*03f0*/  UISETP.NE.AND UP1, UPT, UR5, URZ, UPT ;  /* 0x000000ff0500728c */ /* 0x000fc6000bf25270 */
[----:B------:R-:W-:Y:S08]  /*0400*/  BRA.U !UP0, `(.L_x_3) ;  /* 0x0000000108547547 */ /* 0x000ff0000b800000 */
[----:B------:R-:W1:Y:S02]  /*0410*/  LDCU.64 UR8, c[0x0][0x380] ;  /* 0x00007000ff0877ac */ /* 0x000e640008000a00 */
[----:B-1----:R-:W-:-:S05]  /*0420*/  IADD3 R2, P0, PT, R0, UR8, RZ ;  /* 0x0000000800027c10 */ /* 0x002fca000ff1e0ff */
[----:B------:R-:W-:-:S05]  /*0430*/  IMAD.X R3, RZ, RZ, UR9, P0 ;  /* 0x00000009ff037e24 */ /* 0x000fca00080e06ff */
[----:B0-----:R-:W2:Y:S04]  /*0440*/  LDG.E.U8 R6, desc[UR10][R2.64] ;  /* 0x0000000a02067981 */ /* 0x001ea8000c1e1100 */
[----:B------:R-:W3:Y:S04]  /*0450*/  LDG.E.U8 R7, desc[UR10][R2.64+0x1] ;  /* 0x0000010a02077981 */ /* 0x000ee8000c1e1100 */
[----:B------:R-:W4:Y:S04]  /*0460*/  LDG.E.U8 R8, desc[UR10][R2.64+0x2] ;  /* 0x0000020a02087981 */ /* 0x000f28000c1e1100 */
[----:B------:R-:W5:Y:S04]  /*0470*/  LDG.E.U8 R9, desc[UR10][R2.64+0x3] ;  /* 0x0000030a02097981 */ /* 0x000f68000c1e1100 */
[----:B------:R-:W5:Y:S04]  /*0480*/  LDG.E.U8 R10, desc[UR10][R2.64+0x4] ;  /* 0x0000040a020a7981 */ /* 0x000f68000c1e1100 */
[----:B------:R-:W5:Y:S04]  /*0490*/  LDG.E.U8 R11, desc[UR10][R2.64+0x5] ;  /* 0x0000050a020b7981 */ /* 0x000f68000c1e1100 */
[----:B------:R-:W5:Y:S04]  /*04a0*/  LDG.E.U8 R12, desc[UR10][R2.64+0x6] ;  /* 0x0000060a020c7981 */ /* 0x000f68000c1e1100 */
[----:B------:R-:W5:Y:S01]  /*04b0*/  LDG.E.U8 R13, desc[UR10][R2.64+0x7] ;  /* 0x0000070a020d7981 */ /* 0x000f62000c1e1100 */
[----:B------:R-:W-:-:S02]  /*04c0*/  IMAD.IADD R14, R1, 0x1, R0 ;  /* 0x00000001010e7824 */ /* 0x000fc400078e0200 */
[----:B------:R-:W-:-:S03]  /*04d0*/  VIADD R0, R0, 0x8 ;  /* 0x0000000800007836 */ /* 0x000fc60000000000 */
[----:B--2---:R1:W-:Y:S04]  /*04e0*/  STL.U8 [R14], R6 ;  /* 0x000000060e007387 */ /* 0x0043e80000100000 */
[----:B---3--:R1:W-:Y:S04]  /*04f0*/  STL.U8 [R14+0x1], R7 ;  /* 0x000001070e007387 */ /* 0x0083e80000100000 */
[----:B----4-:R1:W-:Y:S04]  /*0500*/  STL.U8 [R14+0x2], R8 ;  /* 0x000002080e007387 */ /* 0x0103e80000100000 */
[----:B-----5:R1:W-:Y:S04]  /*0510*/  STL.U8 [R14+0x3], R9 ;  /* 0x000003090e007387 */ /* 0x0203e80000100000 */
[----:B------:R1:W-:Y:S04]  /*0520*/  STL.U8 [R14+0x4], R10 ;  /* 0x0000040a0e007387 */ /* 0x0003e80000100000 */
[----:B------:R1:W-:Y:S04]  /*0530*/  STL.U8 [R14+0x5], R11 ;  /* 0x0000050b0e007387 */ /* 0x0003e80000100000 */
[----:B------:R1:W-:Y:S04]  /*0540*/  STL.U8 [R14+0x6], R12 ;  /* 0x0000060c0e007387 */ /* 0x0003e80000100000 */
[----:B------:R1:W-:Y:S02]  /*0550*/  STL.U8 [R14+0x7], R13 ;  /* 0x0000070d0e007387 */ /* 0x0003e40000100000 */
.L_x_3:
[----:B------:R-:W-:Y:S05]  /*0560*/  BRA.U !UP1, `(.L_x_0) ;  /* 0x00000001097c7547 */ /* 0x000fea000b800000 */
[----:B------:R-:W-:Y:S02]  /*0570*/  UISETP.GE.U32.AND UP0, UPT, UR5, 0x4, UPT ;  /* 0x000000040500788c */ /* 0x000fe4000bf06070 */
[----:B------:R-:W-:-:S04]  /*0580*/  ULOP3.LUT UR4, UR6, 0x3, URZ, 0xc0, !UPT ;  /* 0x0000000306047892 */ /* 0x000fc8000f8ec0ff */
[----:B------:R-:W-:-:S03]  /*0590*/  UISETP.NE.AND UP1, UPT, UR4, URZ, UPT ;  /* 0x000000ff0400728c */ /* 0x000fc6000bf25270 */
[----:B------:R-:W-:Y:S08]  /*05a0*/  BRA.U !UP0, `(.L_x_4) ;  /* 0x0000000108347547 */ /* 0x000ff0000b800000 */
[----:B------:R-:W2:Y:S02]  /*05b0*/  LDCU.64 UR8, c[0x0][0x380] ;  /* 0x00007000ff0877ac */ /* 0x000ea40008000a00 */
[----:B--2---:R-:W-:-:S04]  /*05c0*/  IADD3 R2, P0, PT, R0, UR8, RZ ;  /* 0x0000000800027c10 */ /* 0x004fc8000ff1e0ff */
[----:B------:R-:W-:-:S05]  /*05d0*/  IADD3.X R3, PT, PT, RZ, UR9, RZ, P0, !PT ;  /* 0x00000009ff037c10 */ /* 0x000fca00087fe4ff */
[----:B01----:R-:W2:Y:S04]  /*05e0*/  LDG.E.U8 R6, desc[UR10][R2.64] ;  /* 0x0000000a02067981 */ /* 0x003ea8000c1e1100 */
[----:B------:R-:W3:Y:S04]  /*05f0*/  LDG.E.U8 R8, desc[UR10][R2.64+0x1] ;  /* 0x0000010a02087981 */ /* 0x000ee8000c1e1100 */
[----:B------:R-:W4:Y:S04]  /*0600*/  LDG.E.U8 R10, desc[UR10][R2.64+0x2] ;  /* 0x0000020a020a7981 */ /* 0x000f28000c1e1100 */
[----:B------:R-:W5:Y:S01]  /*0610*/  LDG.E.U8 R12, desc[UR10][R2.64+0x3] ;  /* 0x0000030a020c7981 */ /* 0x000f62000c1e1100 */
[----:B------:R-:W-:-:S02]  /*0620*/  IMAD.IADD R7, R1, 0x1, R0 ;  /* 0x0000000101077824 */ /* 0x000fc400078e0200 */
[----:B------:R-:W-:-:S03]  /*0630*/  VIADD R0, R0, 0x4 ;  /* 0x0000000400007836 */ /* 0x000fc60000000000 */
[----:B--2---:R2:W-:Y:S04]  /*0640*/  STL.U8 [R7], R6 ;  /* 0x0000000607007387 */ /* 0x0045e80000100000 */
[----:B---3--:R2:W-:Y:S04]  /*0650*/  STL.U8 [R7+0x1], R8 ;  /* 0x0000010807007387 */ /* 0x0085e80000100000 */
[----:B----4-:R2:W-:Y:S04]  /*0660*/  STL.U8 [R7+0x2], R10 ;  /* 0x0000020a07007387 */ /* 0x0105e80000100000 */
[----:B-----5:R2:W-:Y:S02]  /*0670*/  STL.U8 [R7+0x3], R12 ;  /* 0x0000030c07007387 */ /* 0x0205e40000100000 */
.L_x_4:
[----:B------:R-:W-:Y:S05]  /*0680*/  BRA.U !UP1, `(.L_x_0) ;  /* 0x0000000109347547 */ /* 0x000fea000b800000 */
[----:B------:R-:W3:Y:S01]  /*0690*/  LDCU.64 UR8, c[0x0][0x380] ;  /* 0x00007000ff0877ac */ /* 0x000ee20008000a00 */
[----:B-12---:R-:W-:Y:S01]  /*06a0*/  IMAD.IADD R7, R1, 0x1, R0 ;  /* 0x0000000101077824 */ /* 0x006fe200078e0200 */
[----:B------:R-:W-:Y:S01]  /*06b0*/  UIADD3 UR4, UPT, UPT, -UR4, URZ, URZ ;  /* 0x000000ff04047290 */ /* 0x000fe2000fffe1ff */
[----:B---3--:R-:W-:-:S04]  /*06c0*/  IADD3 R2, P0, PT, R0, UR8, RZ ;  /* 0x0000000800027c10 */ /* 0x008fc8000ff1e0ff */
[----:B------:R-:W-:-:S09]  /*06d0*/  IADD3.X R3, PT, PT, RZ, UR9, RZ, P0, !PT ;  /* 0x00000009ff037c10 */ /* 0x000fd200087fe4ff */
.L_x_5:
[----:B0-----:R0:W2:Y:S01]  /*06e0*/  LDG.E.U8 R0, desc[UR10][R2.64] ;  /* 0x0000000a02007981 */ /* 0x0010a2000c1e1100 */
[----:B------:R-:W-:-:S04]  /*06f0*/  UIADD3 UR4, UPT, UPT, UR4, 0x1, URZ ;  /* 0x0000000104047890 */ /* 0x000fc8000fffe0ff */
[----:B------:R-:W-:Y:S01]  /*0700*/  UISETP.NE.AND UP0, UPT, UR4, URZ, UPT ;  /* 0x000000ff0400728c */ /* 0x000fe2000bf05270 */
[----:B0-----:R-:W-:-:S05]  /*0710*/  IADD3 R2, P0, PT, R2, 0x1, RZ ;  /* 0x0000000102027810 */ /* 0x001fca0007f1e0ff */
[----:B------:R-:W-:Y:S01]  /*0720*/  IMAD.X R3, RZ, RZ, R3, P0 ;  /* 0x000000ffff037224 */ /* 0x000fe200000e0603 */
[----:B--2---:R0:W-:Y:S02]  /*0730*/  STL.U8 [R7], R0 ;  /* 0x0000000007007387 */ /* 0x0041e40000100000 */
[----:B0-----:R-:W-:Y:S01]  /*0740*/  VIADD R7, R7, 0x1 ;  /* 0x0000000107077836 */ /* 0x001fe20000000000 */
[----:B------:R-:W-:Y:S06]  /*0750*/  BRA.U UP0, `(.L_x_5) ;  /* 0xfffffffd00e07547 */ /* 0x000fec000b83ffff */
.L_x_0:
[----:B------:R-:W3:Y:S01]  /*0760*/  S2R R0, SR_TID.X ;  /* 0x0000000000007919 */ /* 0x000ee20000002100 */
[----:B------:R-:W-:-:S06]  /*0770*/  UIADD3 UR4, UPT, UPT, UR6, -0x1, URZ ;  /* 0xffffffff06047890 */ /* 0x000fcc000fffe0ff */
[----:B---3--:R-:W-:-:S13]  /*0780*/  ISETP.GT.U32.AND P0, PT, R0, UR4, PT ;  /* 0x0000000400007c0c */ /* 0x008fda000bf04070 */
[----:B0-----:R-:W-:Y:S05]  /*0790*/  @P0 EXIT ;  /* 0x000000000000094d */ /* 0x001fea0003800000 */
[----:B------:R-:W-:Y:S01]  /*07a0*/  IMAD.IADD R3, R1, 0x1, R0 ;  /* 0x0000000101037824 */ /* 0x000fe200078e0200 */
[----:B------:R-:W3:Y:S01]  /*07b0*/  LDL.U8 R2, [R1] ;  /* 0x0000000001027983 */ /* 0x000ee20000100000 */
[----:B------:R-:W0:Y:S03]  /*07c0*/  LDCU.64 UR6, c[0x0][0x390] ;  /* 0x00007200ff0677ac */ /* 0x000e260008000a00 */
[----:B------:R-:W4:Y:S01]  /*07d0*/  LDL.U8 R0, [R3] ;  /* 0x0000000003007983 */ /* 0x000f220000100000 */
[----:B------:R-:W5:Y:S01]  /*07e0*/  LDCU.64 UR8, c[0x0][0x398] ;  /* 0x00007300ff0877ac */ /* 0x000f620008000a00 */
[----:B-12---:R-:W-:Y:S01]  /*07f0*/  HFMA2 R6, -RZ, RZ, 0, 0 ;  /* 0x00000000ff067431 */ /* 0x006fe200000001ff */
[----:B------:R-:W-:Y:S01]  /*0800*/  LOP3.LUT R4, R4, 0x1, RZ, 0xfc, !PT ;  /* 0x0000000104047812 */ /* 0x000fe200078efcff */
[----:B------:R-:W-:Y:S01]  /*0810*/  IMAD.U32 R7, RZ, RZ, UR4 ;  /* 0x00000004ff077e24 */ /* 0x000fe2000f8e00ff */
[----:B------:R-:W-:Y:S01]  /*0820*/  MOV R20, 0x8b0 ;  /* 0x000008b000147802 */ /* 0x000fe20000000f00 */
[----:B------:R-:W-:Y:S01]  /*0830*/  IMAD.MOV.U32 R21, RZ, RZ, 0x0 ;  /* 0x00000000ff157424 */ /* 0x000fe200078e00ff */
[----:B0-----:R-:W-:Y:S01]  /*0840*/  MOV R8, UR6 ;  /* 0x0000000600087c02 */ /* 0x001fe20008000f00 */
[----:B------:R-:W-:-:S02]  /*0850*/  IMAD.U32 R9, RZ, RZ, UR7 ;  /* 0x00000007ff097e24 */ /* 0x000fc4000f8e00ff */
[----:B-----5:R-:W-:Y:S02]  /*0860*/  IMAD.U32 R10, RZ, RZ, UR8 ;  /* 0x00000008ff0a7e24 */ /* 0x020fe4000f8e00ff */
[----:B------:R-:W-:Y:S01]  /*0870*/  IMAD.U32 R11, RZ, RZ, UR9 ;  /* 0x00000009ff0b7e24 */ /* 0x000fe2000f8e00ff */
[----:B---3--:R0:W-:Y:S04]  /*0880*/  STL.U8 [R3], R2 ;  /* 0x0000000203007387 */ /* 0x0081e80000100000 */
[----:B----4-:R0:W-:Y:S02]  /*0890*/  STL.U8 [R1], R0 ;  /* 0x0000000001007387 */ /* 0x0101e40000100000 */
[----:B0-----:R-:W-:Y:S05]  /*08a0*/  CALL.REL.NOINC `($_Z14permute_kernelPciS_Pi$_Z14permute_devicePciiiPiS_S0_) ;  /* 0x0000000000047944 */ /* 0x001fea0003c00000 */
[----:B------:R-:W-:Y:S05]  /*08b0*/  EXIT ;  /* 0x000000000000794d */ /* 0x000fea0003800000 */
        .type           $_Z14permute_kernelPciS_Pi$_Z14permute_devicePciiiPiS_S0_,@function
        .size           $_Z14permute_kernelPciS_Pi$_Z14permute_devicePciiiPiS_S0_,(.L_x_36 - $_Z14permute_kernelPciS_Pi$_Z14permute_devicePciiiPiS_S0_)
$_Z14permute_kernelPciS_Pi$_Z14permute_devicePciiiPiS_S0_:
[----:B------:R-:W-:-:S05]  /*08c0*/  VIADD R1, R1, 0xffffffa8 ;  /* 0xffffffa801017836 */ /* 0x000fca0000000000 */
[----:B------:R-:W-:Y:S04]  /*08d0*/  STL [R1+0x44], R30 ;  /* 0x0000441e01007387 */ /* 0x000fe80000100800 */
        /* <DEDUP_REMOVED lines=8> */
[----:B------:R0:W-:Y:S04]  /*0960*/  STL [R1+0xc], R16 ;  /* 0x00000c1001007387 */ /* 0x0001e80000100800 */
[----:B------:R1:W-:Y:S04]  /*0970*/  STL [R1+0x8], R2 ;  /* 0x0000080201007387 */ /* 0x0003e80000100800 */
[----:B------:R2:W-:Y:S01]  /*0980*/  STL [R1+0x50], R37 ;  /* 0x0000502501007387 */ /* 0x0005e20000100800 */
[----:B0-----:R-:W0:Y:S05]  /*0990*/  BMOV.32.CLEAR R16, B7 ;  /* 0x0000000007107355 */ /* 0x001e2a0000100000 */
[----:B-1----:R-:W1:Y:S05]  /*09a0*/  BMOV.32.CLEAR R2, B6 ;  /* 0x0000000006027355 */ /* 0x002e6a0000100000 */
[----:B------:R-:W-:Y:S01]  /*09b0*/  BSSY.RECONVERGENT B7, `(.L_x_6) ;  /* 0x00000d2000077945 */ /* 0x000fe20003800200 */
[----:B------:R3:W-:Y:S01]  /*09c0*/  STL [R1+0x4c], R36 ;  /* 0x00004c2401007387 */ /* 0x0007e20000100800 */
[----:B--2---:R-:W-:-:S03]  /*09d0*/  MOV R37, R11 ;  /* 0x0000000b00257202 */ /* 0x004fc60000000f00 */
[----:B------:R2:W-:Y:S04]  /*09e0*/  STL [R1+0x48], R31 ;  /* 0x0000481f01007387 */ /* 0x0005e80000100800 */
[----:B------:R4:W-:Y:S01]  /*09f0*/  STL [R1+0x3c], R28 ;  /* 0x00003c1c01007387 */ /* 0x0009e20000100800 */
[----:B---3--:R-:W-:-:S03]  /*0a00*/  IMAD.MOV.U32 R36, RZ, RZ, R10 ;  /* 0x000000ffff247224 */ /* 0x008fc600078e000a */
[----:B------:R3:W-:Y:S01]  /*0a10*/  STL [R1+0x38], R27 ;  /* 0x0000381b01007387 */ /* 0x0007e20000100800 */
[----:B--2---:R-:W-:-:S03]  /*0a20*/  IMAD.MOV.U32 R31, RZ, RZ, R6 ;  /* 0x000000ffff1f7224 */ /* 0x004fc600078e0006 */
[----:B------:R2:W-:Y:S01]  /*0a30*/  STL [R1+0x34], R26 ;  /* 0x0000341a01007387 */ /* 0x0005e20000100800 */
[----:B----4-:R-:W-:-:S03]  /*0a40*/  IMAD.MOV.U32 R28, RZ, RZ, R4 ;  /* 0x000000ffff1c7224 */ /* 0x010fc600078e0004 */
[----:B------:R4:W-:Y:S01]  /*0a50*/  STL [R1+0x30], R25 ;  /* 0x0000301901007387 */ /* 0x0009e20000100800 */
[----:B---3--:R-:W-:-:S03]  /*0a60*/  IMAD.MOV.U32 R27, RZ, RZ, R5 ;  /* 0x000000ffff1b7224 */ /* 0x008fc600078e0005 */
[----:B------:R3:W-:Y:S01]  /*0a70*/  STL [R1+0x2c], R24 ;  /* 0x00002c1801007387 */ /* 0x0007e20000100800 */
[----:B--2---:R-:W-:Y:S01]  /*0a80*/  MOV R26, R7 ;  /* 0x00000007001a7202 */ /* 0x004fe20000000f00 */
[----:B----4-:R-:W-:Y:S02]  /*0a90*/  IMAD.MOV.U32 R25, RZ, RZ, R9 ;  /* 0x000000ffff197224 */ /* 0x010fe400078e0009 */
[----:B---3--:R-:W-:Y:S01]  /*0aa0*/  IMAD.MOV.U32 R24, RZ, RZ, R8 ;  /* 0x000000ffff187224 */ /* 0x008fe200078e0008 */
[----:B------:R-:W2:Y:S01]  /*0ab0*/  LDCU UR4, c[0x0][0x2f8] ;  /* 0x00005f00ff0477ac */ /* 0x000ea20008000800 */
[----:B------:R-:W-:Y:S01]  /*0ac0*/  ISETP.NE.AND P0, PT, R26, R31, PT ;  /* 0x0000001f1a00720c */ /* 0x000fe20003f05270 */
[----:B------:R-:W3:Y:S01]  /*0ad0*/  LDCU UR5, c[0x0][0x2fc] ;  /* 0x00005f80ff0577ac */ /* 0x000ee20008000800 */
[----:B--2---:R-:W-:Y:S02]  /*0ae0*/  IADD3 R6, P1, PT, R1, UR4, RZ ;  /* 0x0000000401067c10 */ /* 0x004fe4000ff3e0ff */
[----:B------:R-:W-:-:S03]  /*0af0*/  IADD3 R23, PT, PT, R28, -UR4, RZ ;  /* 0x800000041c177c10 */ /* 0x000fc6000fffe0ff */
[----:B---3--:R-:W-:-:S06]  /*0b00*/  IMAD.X R7, RZ, RZ, UR5, P1 ;  /* 0x00000005ff077e24 */ /* 0x008fcc00088e06ff */
[----:B01----:R-:W-:Y:S05]  /*0b10*/  @!P0 BRA `(.L_x_7) ;  /* 0x0000000400ec8947 */ /* 0x003fea0003800000 */
[----:B------:R-:W-:-:S13]  /*0b20*/  ISETP.GE.AND P0, PT, R26, R31, PT ;  /* 0x0000001f1a00720c */ /* 0x000fda0003f06270 */
[----:B------:R-:W-:Y:S05]  /*0b30*/  @!P0 BRA `(.L_x_8) ;  /* 0x0000000800e48947 */ /* 0x000fea0003800000 */
[----:B------:R-:W-:Y:S01]  /*0b40*/  IMAD.IADD R18, R26, 0x1, -R31 ;  /* 0x000000011a127824 */ /* 0x000fe200078e0a1f */
[----:B------:R-:W-:Y:S01]  /*0b50*/  BSSY.RECONVERGENT B6, `(.L_x_9) ;  /* 0x000001f000067945 */ /* 0x000fe20003800200 */
[C---:B------:R-:W-:Y:S01]  /*0b60*/  IADD3 R22, PT, PT, R31.reuse, R23, RZ ;  /* 0x000000171f167210 */ /* 0x040fe20007ffe0ff */
[----:B------:R-:W-:Y:S02]  /*0b70*/  VIADD R19, R31, 0x1 ;  /* 0x000000011f137836 */ /* 0x000fe40000000000 */
[----:B------:R-:W-:-:S05]  /*0b80*/  VIADD R0, R18, 0x1 ;  /* 0x0000000112007836 */ /* 0x000fca0000000000 */
[----:B------:R-:W-:-:S13]  /*0b90*/  LOP3.LUT P0, R0, R0, 0x3, RZ, 0xc0, !PT ;  /* 0x0000000300007812 */ /* 0x000fda000780c0ff */
[----:B------:R-:W-:Y:S05]  /*0ba0*/  @!P0 BRA `(.L_x_10) ;  /* 0x0000000000648947 */ /* 0x000fea0003800000 */
[----:B------:R-:W-:-:S07]  /*0bb0*/  IMAD.MOV R29, RZ, RZ, -R0 ;  /* 0x000000ffff1d7224 */ /* 0x000fce00078e0a00 */
.L_x_11:
[----:B0-----:R-:W-:Y:S01]  /*0bc0*/  IMAD.IADD R17, R31, 0x1, R23 ;  /* 0x000000011f117824 */ /* 0x001fe200078e0217 */
[----:B------:R-:W2:Y:S04]  /*0bd0*/  LDL.U8 R0, [R22] ;  /* 0x0000000016007983 */ /* 0x000ea80000100000 */
[----:B------:R-:W3:Y:S01]  /*0be0*/  LDL.U8 R3, [R17] ;  /* 0x0000000011037983 */ /* 0x000ee20000100000 */
[----:B------:R-:W-:Y:S01]  /*0bf0*/  HFMA2 R21, -RZ, RZ, 0, 0 ;  /* 0x00000000ff157431 */ /* 0x000fe200000001ff */
[----:B------:R-:W-:Y:S01]  /*0c00*/  MOV R4, R28 ;  /* 0x0000001c00047202 */ /* 0x000fe20000000f00 */
[----:B------:R-:W-:Y:S01]  /*0c10*/  IMAD.MOV.U32 R5, RZ, RZ, R27 ;  /* 0x000000ffff057224 */ /* 0x000fe200078e001b */
[----:B------:R-:W-:Y:S01]  /*0c20*/  MOV R8, R24 ;  /* 0x0000001800087202 */ /* 0x000fe20000000f00 */
[----:B------:R-:W-:Y:S01]  /*0c30*/  IMAD.MOV.U32 R6, RZ, RZ, R19 ;  /* 0x000000ffff067224 */ /* 0x000fe200078e0013 */
[----:B------:R-:W-:Y:S01]  /*0c40*/  MOV R20, 0xcc0 ;  /* 0x00000cc000147802 */ /* 0x000fe20000000f00 */
[----:B------:R-:W-:-:S02]  /*0c50*/  IMAD.MOV.U32 R7, RZ, RZ, R26 ;  /* 0x000000ffff077224 */ /* 0x000fc400078e001a */
[----:B------:R-:W-:Y:S02]  /*0c60*/  IMAD.MOV.U32 R9, RZ, RZ, R25 ;  /* 0x000000ffff097224 */ /* 0x000fe400078e0019 */
[----:B------:R-:W-:Y:S02]  /*0c70*/  IMAD.MOV.U32 R10, RZ, RZ, R36 ;  /* 0x000000ffff0a7224 */ /* 0x000fe400078e0024 */
[----:B------:R-:W-:Y:S01]  /*0c80*/  IMAD.MOV.U32 R11, RZ, RZ, R37 ;  /* 0x000000ffff0b7224 */ /* 0x000fe200078e0025 */
[----:B---3--:R0:W-:Y:S04]  /*0c90*/  STL.U8 [R22], R3 ;  /* 0x0000000316007387 */ /* 0x0081e80000100000 */
[----:B--2---:R0:W-:Y:S02]  /*0ca0*/  STL.U8 [R17], R0 ;  /* 0x0000000011007387 */ /* 0x0041e40000100000 */
[----:B0-----:R-:W-:Y:S05]  /*0cb0*/  CALL.REL.NOINC `($_Z14permute_kernelPciS_Pi$_Z14permute_devicePciiiPiS_S0_) ;  /* 0xfffffffc00007944 */ /* 0x001fea0003c3ffff */
[----:B------:R-:W2:Y:S04]  /*0cc0*/  LDL.U8 R3, [R17] ;  /* 0x0000000011037983 */ /* 0x000ea80000100000 */
[----:B------:R-:W3:Y:S01]  /*0cd0*/  LDL.U8 R0, [R22] ;  /* 0x0000000016007983 */ /* 0x000ee20000100000 */
[----:B------:R-:W-:Y:S02]  /*0ce0*/  VIADD R29, R29, 0x1 ;  /* 0x000000011d1d7836 */ /* 0x000fe40000000000 */
[----:B------:R-:W-:-:S03]  /*0cf0*/  VIADD R31, R31, 0x1 ;  /* 0x000000011f1f7836 */ /* 0x000fc60000000000 */
[----:B------:R-:W-:Y:S01]  /*0d00*/  ISETP.NE.AND P0, PT, R29, RZ, PT ;  /* 0x000000ff1d00720c */ /* 0x000fe20003f05270 */
[----:B--2---:R0:W-:Y:S04]  /*0d10*/  STL.U8 [R22], R3 ;  /* 0x0000000316007387 */ /* 0x0041e80000100000 */
[----:B---3--:R0:W-:Y:S08]  /*0d20*/  STL.U8 [R17], R0 ;  /* 0x0000000011007387 */ /* 0x0081f00000100000 */
[----:B------:R-:W-:Y:S05]  /*0d30*/  @P0 BRA `(.L_x_11) ;  /* 0xfffffffc00a00947 */ /* 0x000fea000383ffff */
.L_x_10:
[----:B------:R-:W-:Y:S05]  /*0d40*/  BSYNC.RECONVERGENT B6 ;  /* 0x0000000000067941 */ /* 0x000fea0003800200 */
.L_x_9:
[----:B------:R-:W-:-:S13]  /*0d50*/  ISETP.GE.U32.AND P0, PT, R18, 0x3, PT ;  /* 0x000000031200780c */ /* 0x000fda0003f06070 */
[----:B------:R-:W-:Y:S05]  /*0d60*/  @!P0 BRA `(.L_x_8) ;  /* 0x0000000800588947 */ /* 0x000fea0003800000 */
[----:B------:R-:W-:Y:S01]  /*0d70*/  BSSY.RECONVERGENT B6, `(.L_x_12) ;  /* 0x0000054000067945 */ /* 0x000fe20003800200 */
[C---:B0-----:R-:W-:Y:S01]  /*0d80*/  IMAD.IADD R17, R31.reuse, 0x1, -R26 ;  /* 0x000000011f117824 */ /* 0x041fe200078e0a1a */
[----:B------:R-:W-:-:S07]  /*0d90*/  IADD3 R30, PT, PT, R31, -0x1, RZ ;  /* 0xffffffff1f1e7810 */ /* 0x000fce0007ffe0ff */
.L_x_13:
[----:B0-----:R-:W-:Y:S01]  /*0da0*/  IADD3 R18, PT, PT, R23, 0x1, R30 ;  /* 0x0000000117127810 */ /* 0x001fe20007ffe01e */
[----:B------:R-:W2:Y:S04]  /*0db0*/  LDL.U8 R3, [R22] ;  /* 0x0000000016037983 */ /* 0x000ea80000100000 */
[----:B------:R-:W3:Y:S01]  /*0dc0*/  LDL.U8 R13, [R18] ;  /* 0x00000000120d7983 */ /* 0x000ee20000100000 */
[----:B------:R-:W-:Y:S01]  /*0dd0*/  IMAD.MOV.U32 R4, RZ, RZ, R28 ;  /* 0x000000ffff047224 */ /* 0x000fe200078e001c */
        /* <DEDUP_REMOVED lines=8> */
[----:B------:R-:W-:Y:S01]  /*0e60*/  IMAD.MOV.U32 R21, RZ, RZ, 0x0 ;  /* 0x00000000ff157424 */ /* 0x000fe200078e00ff */
[----:B---3--:R0:W-:Y:S04]  /*0e70*/  STL.U8 [R22], R13 ;  /* 0x0000000d16007387 */ /* 0x0081e80000100000 */
[----:B--2---:R0:W-:Y:S02]  /*0e80*/  STL.U8 [R18], R3 ;  /* 0x0000000312007387 */ /* 0x0041e40000100000 */
[----:B0-----:R-:W-:Y:S05]  /*0e90*/  CALL.REL.NOINC `($_Z14permute_kernelPciS_Pi$_Z14permute_devicePciiiPiS_S0_) ;  /* 0xfffffff800887944 */ /* 0x001fea0003c3ffff */
[----:B------:R-:W2:Y:S04]  /*0ea0*/  LDL.U8 R9, [R18] ;  /* 0x0000000012097983 */ /* 0x000ea80000100000 */
[----:B------:R-:W3:Y:S04]  /*0eb0*/  LDL.U8 R3, [R22] ;  /* 0x0000000016037983 */ /* 0x000ee80000100000 */
[----:B--2---:R0:W-:Y:S04]  /*0ec0*/  STL.U8 [R22], R9 ;  /* 0x0000000916007387 */ /* 0x0041e80000100000 */
[----:B---3--:R1:W-:Y:S04]  /*0ed0*/  STL.U8 [R18], R3 ;  /* 0x0000000312007387 */ /* 0x0083e80000100000 */
[----:B------:R-:W2:Y:S04]  /*0ee0*/  LDL.U8 R15, [R18+0x1] ;  /* 0x00000100120f7983 */ /* 0x000ea80000100000 */
        /* <DEDUP_REMOVED lines=8> */
[----:B0-----:R-:W-:Y:S02]  /*0f70*/  IMAD.MOV.U32 R9, RZ, RZ, R25 ;  /* 0x000000ffff097224 */ /* 0x001fe400078e0019 */
[----:B------:R-:W-:Y:S02]  /*0f80*/  IMAD.MOV.U32 R11, RZ, RZ, R37 ;  /* 0x000000ffff0b7224 */ /* 0x000fe400078e0025 */
[----:B------:R-:W-:Y:S01]  /*0f90*/  IMAD.MOV.U32 R21, RZ, RZ, 0x0 ;  /* 0x00000000ff157424 */ /* 0x000fe200078e00ff */
[----:B--2---:R1:W-:Y:S04]  /*0fa0*/  STL.U8 [R22], R15 ;  /* 0x0000000f16007387 */ /* 0x0043e80000100000 */
[----:B---3--:R1:W-:Y:S02]  /*0fb0*/  STL.U8 [R18+0x1], R13 ;  /* 0x0000010d12007387 */ /* 0x0083e40000100000 */
[----:B-1----:R-:W-:Y:S05]  /*0fc0*/  CALL.REL.NOINC `($_Z14permute_kernelPciS_Pi$_Z14permute_devicePciiiPiS_S0_) ;  /* 0xfffffff8003c7944 */ /* 0x002fea0003c3ffff */
[----:B------:R-:W2:Y:S04]  /*0fd0*/  LDL.U8 R9, [R18+0x1] ;  /* 0x0000010012097983 */ /* 0x000ea80000100000 */
[----:B------:R-:W3:Y:S04]  /*0fe0*/  LDL.U8 R3, [R22] ;  /* 0x0000000016037983 */ /* 0x000ee80000100000 */
[----:B--2---:R0:W-:Y:S04]  /*0ff0*/  STL.U8 [R22], R9 ;  /* 0x0000000916007387 */ /* 0x0041e80000100000 */
[----:B---3--:R1:W-:Y:S04]  /*1000*/  STL.U8 [R18+0x1], R3 ;  /* 0x0000010312007387 */ /* 0x0083e80000100000 */
[----:B------:R-:W2:Y:S04]  /*1010*/  LDL.U8 R15, [R18+0x2] ;  /* 0x00000200120f7983 */ /* 0x000ea80000100000 */
[----:B------:R-:W3:Y:S01]  /*1020*/  LDL.U8 R13, [R22] ;  /* 0x00000000160d7983 */ /* 0x000ee20000100000 */
[----:B------:R-:W-:Y:S01]  /*1030*/  IMAD.MOV.U32 R4, RZ, RZ, R28 ;  /* 0x000000ffff047224 */ /* 0x000fe200078e001c */
[----:B------:R-:W-:Y:S01]  /*1040*/  MOV R5, R27 ;  /* 0x0000001b00057202 */ /* 0x000fe20000000f00 */
[----:B------:R-:W-:Y:S01]  /*1050*/  IMAD.MOV.U32 R6, RZ, RZ, R19 ;  /* 0x000000ffff067224 */ /* 0x000fe200078e0013 */
[----:B0-----:R-:W-:Y:S01]  /*1060*/  MOV R9, R25 ;  /* 0x0000001900097202 */ /* 0x001fe20000000f00 */
[----:B------:R-:W-:Y:S01]  /*1070*/  IMAD.MOV.U32 R7, RZ, RZ, R26 ;  /* 0x000000ffff077224 */ /* 0x000fe200078e001a */
[----:B------:R-:W-:Y:S01]  /*1080*/  MOV R20, 0x1100 ;  /* 0x0000110000147802 */ /* 0x000fe20000000f00 */
[----:B------:R-:W-:-:S02]  /*1090*/  IMAD.MOV.U32 R8, RZ, RZ, R24 ;  /* 0x000000ffff087224 */ /* 0x000fc400078e0018 */
[----:B------:R-:W-:Y:S02]  /*10a0*/  IMAD.MOV.U32 R10, RZ, RZ, R36 ;  /* 0x000000ffff0a7224 */ /* 0x000fe400078e0024 */
        /* <DEDUP_REMOVED lines=20> */
[----:B------:R-:W-:Y:S01]  /*11f0*/  IMAD.MOV.U32 R11, RZ, RZ, R37 ;  /* 0x000000ffff0b7224 */ /* 0x000fe200078e0025 */
[----:B--2---:R1:W-:Y:S04]  /*1200*/  STL.U8 [R22], R15 ;  /* 0x0000000f16007387 */ /* 0x0043e80000100000 */
[----:B---3--:R1:W-:Y:S02]  /*1210*/  STL.U8 [R18+0x3], R13 ;  /* 0x0000030d12007387 */ /* 0x0083e40000100000 */
[----:B-1----:R-:W-:Y:S05]  /*1220*/  CALL.REL.NOINC `($_Z14permute_kernelPciS_Pi$_Z14permute_devicePciiiPiS_S0_) ;  /* 0xfffffff400a47944 */ /* 0x002fea0003c3ffff */
[----:B------:R-:W2:Y:S04]  /*1230*/  LDL.U8 R5, [R18+0x3] ;  /* 0x0000030012057983 */ /* 0x000ea80000100000 */
[----:B------:R-:W3:Y:S01]  /*1240*/  LDL.U8 R3, [R22] ;  /* 0x0000000016037983 */ /* 0x000ee20000100000 */
[----:B------:R-:W-:Y:S02]  /*1250*/  VIADD R17, R17, 0x4 ;  /* 0x0000000411117836 */ /* 0x000fe40000000000 */
[----:B------:R-:W-:-:S03]  /*1260*/  VIADD R30, R30, 0x4 ;  /* 0x000000041e1e7836 */ /* 0x000fc60000000000 */
[----:B------:R-:W-:Y:S01]  /*1270*/  ISETP.NE.AND P0, PT, R17, 0x1, PT ;  /* 0x000000011100780c */ /* 0x000fe20003f05270 */
[----:B--2---:R0:W-:Y:S04]  /*1280*/  STL.U8 [R22], R5 ;  /* 0x0000000516007387 */ /* 0x0041e80000100000 */
[----:B---3--:R0:W-:Y:S08]  /*1290*/  STL.U8 [R18+0x3], R3 ;  /* 0x0000030312007387 */ /* 0x0081f00000100000 */
[----:B------:R-:W-:Y:S05]  /*12a0*/  @P0 BRA `(.L_x_13) ;  /* 0xfffffff800bc0947 */ /* 0x000fea000383ffff */
[----:B------:R-:W-:Y:S05]  /*12b0*/  BSYNC.RECONVERGENT B6 ;  /* 0x0000000000067941 */ /* 0x000fea0003800200 */
.L_x_12:
[----:B------:R-:W-:Y:S05]  /*12c0*/  BRA `(.L_x_8) ;  /* 0x0000000400007947 */ /* 0x000fea0003800000 */
.L_x_7:
[----:B------:R-:W2:Y:S01]  /*12d0*/  LDL.U8 R0, [R23+-0x1] ;  /* 0xffffff0017007983 */ /* 0x000ea20000100000 */
[----:B------:R-:W0:Y:S01]  /*12e0*/  LDC.64 R18, c[0x0][0x358] ;  /* 0x0000d600ff127b82 */ /* 0x000e220000000a00 */
[----:B------:R-:W-:Y:S01]  /*12f0*/  BSSY.RECONVERGENT B0, `(.L_x_14) ;  /* 0x0000013000007945 */ /* 0x000fe20003800200 */
[----:B------:R-:W-:Y:S01]  /*1300*/  IMAD.MOV.U32 R12, RZ, RZ, 0x1505 ;  /* 0x00001505ff0c7424 */ /* 0x000fe200078e00ff */
[----:B------:R-:W-:Y:S02]  /*1310*/  MOV R11, RZ ;  /* 0x000000ff000b7202 */ /* 0x000fe40000000f00 */
[----:B--2---:R-:W-:-:S13]  /*1320*/  ISETP.NE.AND P0, PT, R0, RZ, PT ;  /* 0x000000ff0000720c */ /* 0x004fda0003f05270 */
[----:B0-----:R-:W-:Y:S05]  /*1330*/  @!P0 BRA `(.L_x_15) ;  /* 0x0000000000388947 */ /* 0x001fea0003800000 */
[----:B------:R-:W-:Y:S02]  /*1340*/  VIADD R23, R23, 0xffffffff ;  /* 0xffffffff17177836 */ /* 0x000fe40000000000 */
[----:B------:R-:W-:Y:S02]  /*1350*/  IMAD.MOV.U32 R12, RZ, RZ, 0x1505 ;  /* 0x00001505ff0c7424 */ /* 0x000fe400078e00ff */
[----:B------:R-:W-:-:S07]  /*1360*/  IMAD.MOV.U32 R11, RZ, RZ, RZ ;  /* 0x000000ffff0b7224 */ /* 0x000fce00078e00ff */
.L_x_16:
[----:B------:R-:W-:Y:S02]  /*1370*/  LOP3.LUT R3, R0, 0xffff, RZ, 0xc0, !PT ;  /* 0x0000ffff00037812 */ /* 0x000fe400078ec0ff */
[----:B------:R0:W2:Y:S01]  /*1380*/  LDL.U8 R0, [R23+0x1] ;  /* 0x0000010017007983 */ /* 0x0000a20000100000 */
[C---:B------:R-:W-:Y:S02]  /*1390*/  LEA R4, P0, R12.reuse, R12, 0x5 ;  /* 0x0000000c0c047211 */ /* 0x040fe400078028ff */
[----:B------:R-:W-:Y:S02]  /*13a0*/  PRMT R3, R3, 0x8880, RZ ;  /* 0x0000888003037816 */ /* 0x000fe400000000ff */
[----:B------:R-:W-:Y:S02]  /*13b0*/  LEA.HI.X R8, R12, R11, R11, 0x5, P0 ;  /* 0x0000000b0c087211 */ /* 0x000fe400000f2c0b */
[----:B------:R-:W-:Y:S02]  /*13c0*/  IADD3 R12, P1, PT, R3, R4, RZ ;  /* 0x00000004030c7210 */ /* 0x000fe40007f3e0ff */
[----:B------:R-:W-:-:S02]  /*13d0*/  IADD3 R4, PT, PT, R23, 0x1, RZ ;  /* 0x0000000117047810 */ /* 0x000fc40007ffe0ff */
[----:B------:R-:W-:-:S03]  /*13e0*/  LEA.HI.X.SX32 R11, R3, R8, 0x1, P1 ;  /* 0x00000008030b7211 */ /* 0x000fc600008f0eff */
[----:B0-----:R-:W-:Y:S01]  /*13f0*/  IMAD.MOV.U32 R23, RZ, RZ, R4 ;  /* 0x000000ffff177224 */ /* 0x001fe200078e0004 */
[----:B--2---:R-:W-:-:S13]  /*1400*/  ISETP.NE.AND P0, PT, R0, RZ, PT ;  /* 0x000000ff0000720c */ /* 0x004fda0003f05270 */
[----:B------:R-:W-:Y:S05]  /*1410*/  @P0 BRA `(.L_x_16) ;  /* 0xfffffffc00d40947 */ /* 0x000fea000383ffff */
.L_x_15:
[----:B------:R-:W-:Y:S05]  /*1420*/  BSYNC.RECONVERGENT B0 ;  /* 0x0000000000007941 */ /* 0x000fea0003800200 */
.L_x_14:
[----:B------:R-:W-:Y:S02]  /*1430*/  R2UR UR4, R18 ;  /* 0x00000000120472ca */ /* 0x000fe400000e0000 */
[----:B------:R-:W-:-:S13]  /*1440*/  R2UR UR5, R19 ;  /* 0x00000000130572ca */ /* 0x000fda00000e0000 */
[----:B------:R-:W2:Y:S01]  /*1450*/  LDG.E.U8 R0, desc[UR4][R24.64] ;  /* 0x0000000418007981 */ /* 0x000ea2000c1e1100 */
[----:B------:R-:W-:Y:S01]  /*1460*/  BSSY.RECONVERGENT B0, `(.L_x_17) ;  /* 0x0000016000007945 */ /* 0x000fe20003800200 */
[----:B------:R-:W-:Y:S02]  /*1470*/  IMAD.MOV.U32 R9, RZ, RZ, 0x1505 ;  /* 0x00001505ff097424 */ /* 0x000fe400078e00ff */
[----:B------:R-:W-:Y:S01]  /*1480*/  IMAD.MOV.U32 R10, RZ, RZ, RZ ;  /* 0x000000ffff0a7224 */ /* 0x000fe200078e00ff */
[----:B--2---:R-:W-:-:S13]  /*1490*/  ISETP.NE.AND P0, PT, R0, RZ, PT ;  /* 0x000000ff0000720c */ /* 0x004fda0003f05270 */
[----:B------:R-:W-:Y:S05]  /*14a0*/  @!P0 BRA `(.L_x_18) ;  /* 0x0000000000448947 */ /* 0x000fea0003800000 */
[----:B------:R-:W-:Y:S02]  /*14b0*/  HFMA2 R9, -RZ, RZ, 0, 0.00122547149658203125 ;  /* 0x00001505ff097431 */ /* 0x000fe400000001ff */
[----:B------:R-:W-:-:S07]  /*14c0*/  IMAD.MOV.U32 R10, RZ, RZ, RZ ;  /* 0x000000ffff0a7224 */ /* 0x000fce00078e00ff */
.L_x_19:
[----:B------:R-:W-:Y:S01]  /*14d0*/  R2UR UR4, R18 ;  /* 0x00000000120472ca */ /* 0x000fe200000e0000 */
[----:B------:R-:W-:Y:S01]  /*14e0*/  IMAD.MOV.U32 R4, RZ, RZ, R24 ;  /* 0x000000ffff047224 */ /* 0x000fe200078e0018 */
[----:B------:R-:W-:Y:S01]  /*14f0*/  R2UR UR5, R19 ;  /* 0x00000000130572ca */ /* 0x000fe200000e0000 */
[----:B------:R-:W-:Y:S01]  /*1500*/  IMAD.MOV.U32 R5, RZ, RZ, R25 ;  /* 0x000000ffff057224 */ /* 0x000fe200078e0019 */
[----:B------:R-:W-:-:S11]  /*1510*/  LOP3.LUT R3, R0, 0xffff, RZ, 0xc0, !PT ;  /* 0x0000ffff00037812 */ /* 0x000fd600078ec0ff */
[----:B------:R-:W2:Y:S01]  /*1520*/  LDG.E.U8 R0, desc[UR4][R4.64+0x1] ;  /* 0x0000010404007981 */ /* 0x000ea2000c1e1100 */
[----:B------:R-:W-:Y:S02]  /*1530*/  LEA R8, P0, R9, R9, 0x5 ;  /* 0x0000000909087211 */ /* 0x000fe400078028ff */
[----:B------:R-:W-:Y:S02]  /*1540*/  PRMT R3, R3, 0x8880, RZ ;  /* 0x0000888003037816 */ /* 0x000fe400000000ff */
[----:B------:R-:W-:Y:S02]  /*1550*/  LEA.HI.X R10, R9, R10, R10, 0x5, P0 ;  /* 0x0000000a090a7211 */ /* 0x000fe400000f2c0a */
[----:B------:R-:W-:Y:S02]  /*1560*/  IADD3 R24, P1, PT, R24, 0x1, RZ ;  /* 0x0000000118187810 */ /* 0x000fe40007f3e0ff */
[----:B------:R-:W-:Y:S02]  /*1570*/  IADD3 R9, P2, PT, R3, R8, RZ ;  /* 0x0000000803097210 */ /* 0x000fe40007f5e0ff */
[----:B------:R-:W-:-:S02]  /*1580*/  IADD3.X R25, PT, PT, RZ, R25, RZ, P1, !PT ;  /* 0x00000019ff197210 */ /* 0x000fc40000ffe4ff */
[----:B------:R-:W-:Y:S02]  /*1590*/  LEA.HI.X.SX32 R10, R3, R10, 0x1, P2 ;  /* 0x0000000a030a7211 */ /* 0x000fe400010f0eff */
[----:B--2---:R-:W-:-:S13]  /*15a0*/  ISETP.NE.AND P0, PT, R0, RZ, PT ;  /* 0x000000ff0000720c */ /* 0x004fda0003f05270 */
[----:B------:R-:W-:Y:S05]  /*15b0*/  @P0 BRA `(.L_x_19) ;  /* 0xfffffffc00c40947 */ /* 0x000fea000383ffff */
.L_x_18:
[----:B------:R-:W-:Y:S05]  /*15c0*/  BSYNC.RECONVERGENT B0 ;  /* 0x0000000000007941 */ /* 0x000fea0003800200 */
.L_x_17:
[----:B------:R-:W-:-:S04]  /*15d0*/  ISETP.NE.U32.AND P0, PT, R12, R9, PT ;  /* 0x000000090c00720c */ /* 0x000fc80003f05070 */
[----:B------:R-:W-:-:S13]  /*15e0*/  ISETP.NE.AND.EX P0, PT, R11, R10, PT, P0 ;  /* 0x0000000a0b00720c */ /* 0x000fda0003f05300 */
[----:B------:R-:W-:Y:S05]  /*15f0*/  @P0 BRA `(.L_x_8) ;  /* 0x0000000000340947 */ /* 0x000fea0003800000 */
[----:B------:R-:W-:Y:S01]  /*1600*/  IMAD.MOV.U32 R10, RZ, RZ, R12 ;  /* 0x000000ffff0a7224 */ /* 0x000fe200078e000c */
[----:B------:R-:W-:Y:S01]  /*1610*/  MOV R0, 0x0 ;  /* 0x0000000000007802 */ /* 0x000fe20000000f00 */
[----:B------:R-:W0:Y:S03]  /*1620*/  LDCU.64 UR4, c[0x4][0x8] ;  /* 0x01000100ff0477ac */ /* 0x000e260008000a00 */
[----:B------:R1:W-:Y:S01]  /*1630*/  STL.64 [R1], R10 ;  /* 0x0000000a01007387 */ /* 0x0003e20000100a00 */
[----:B------:R1:W2:Y:S01]  /*1640*/  LDC.64 R8, c[0x4][R0] ;  /* 0x0100000000087b82 */ /* 0x0002a20000000a00 */
[----:B0-----:R-:W-:Y:S02]  /*1650*/  IMAD.U32 R4, RZ, RZ, UR4 ;  /* 0x00000004ff047e24 */ /* 0x001fe4000f8e00ff */
[----:B-1----:R-:W-:-:S07]  /*1660*/  IMAD.U32 R5, RZ, RZ, UR5 ;  /* 0x00000005ff057e24 */ /* 0x002fce000f8e00ff */
[----:B------:R-:W-:-:S07]  /*1670*/  LEPC R20, `(.L_x_20) ;  /* 0x000000001014794e */ /* 0x000fce0000000000 */
[----:B--2---:R-:W-:Y:S05]  /*1680*/  CALL.ABS.NOINC R8 ;  /* 0x0000000008007343 */ /* 0x004fea0003c00000 */
.L_x_20:
[----:B------:R-:W-:Y:S01]  /*1690*/  R2UR UR4, R18 ;  /* 0x00000000120472ca */ /* 0x000fe200000e0000 */
[----:B------:R-:W-:Y:S01]  /*16a0*/  HFMA2 R3, -RZ, RZ, 0, 5.9604644775390625e-08 ;  /* 0x00000001ff037431 */ /* 0x000fe200000001ff */
[----:B------:R-:W-:-:S13]  /*16b0*/  R2UR UR5, R19 ;  /* 0x00000000130572ca */ /* 0x000fda00000e0000 */
[----:B------:R1:W-:Y:S02]  /*16c0*/  STG.E desc[UR4][R36.64], R3 ;  /* 0x0000000324007986 */ /* 0x0003e4000c101904 */
.L_x_8:
[----:B------:R-:W-:Y:S05]  /*16d0*/  BSYNC.RECONVERGENT B7 ;  /* 0x0000000000077941 */ /* 0x000fea0003800200 */
.L_x_6:
[----:B------:R-:W2:Y:S01]  /*16e0*/  LDL R20, [R1+0x1c] ;  /* 0x00001c0001147983 */ /* 0x000ea20000100800 */
[----:B------:R3:W-:Y:S05]  /*16f0*/  BMOV.32 B6, R2 ;  /* 0x0000000206007356 */ /* 0x0007ea0000000000 */
[----:B------:R-:W2:Y:S01]  /*1700*/  LDL R21, [R1+0x20] ;  /* 0x0000200001157983 */ /* 0x000ea20000100800 */
[----:B------:R4:W-:Y:S05]  /*1710*/  BMOV.32 B7, R16 ;  /* 0x0000001007007356 */ /* 0x0009ea0000000000 */
[----:B---3--:R-:W2:Y:S04]  /*1720*/  LDL R2, [R1+0x8] ;  /* 0x0000080001027983 */ /* 0x008ea80000100800 */
[----:B----4-:R-:W2:Y:S04]  /*1730*/  LDL R16, [R1+0xc] ;  /* 0x00000c0001107983 */ /* 0x010ea80000100800 */
[----:B0-----:R-:W2:Y:S04]  /*1740*/  LDL R17, [R1+0x10] ;  /* 0x0000100001117983 */ /* 0x001ea80000100800 */
[----:B------:R-:W2:Y:S04]  /*1750*/  LDL R18, [R1+0x14] ;  /* 0x0000140001127983 */ /* 0x000ea80000100800 */
        /* <DEDUP_REMOVED lines=11> */
[----:B-1----:R-:W2:Y:S04]  /*1810*/  LDL R36, [R1+0x4c] ;  /* 0x00004c0001247983 */ /* 0x002ea80000100800 */
[----:B------:R0:W2:Y:S02]  /*1820*/  LDL R37, [R1+0x50] ;  /* 0x0000500001257983 */ /* 0x0000a40000100800 */
[----:B0-----:R-:W-:Y:S01]  /*1830*/  VIADD R1, R1, 0x58 ;  /* 0x0000005801017836 */ /* 0x001fe20000000000 */
[----:B--2---:R-:W-:Y:S06]  /*1840*/  RET.REL.NODEC R20 `(_Z14permute_kernelPciS_Pi) ;  /* 0xffffffe414ec7950 */ /* 0x004fec0003c3ffff */
.L_x_21:
[----:B------:R-:W-:-:S00]  /*1850*/  BRA `(.L_x_21) ;  /* 0xfffffffc00fc7947 */ /* 0x000fc0000383ffff */
[----:B------:R-:W-:-:S00]  /*1860*/  NOP ;  /* 0x0000000000007918 */ /* 0x000fc00000000000 */
        /* <DEDUP_REMOVED lines=9> */
.L_x_36:


//--------------------- .text._Z2q4PcS_PiS0_i     --------------------------
	.section	.text._Z2q4PcS_PiS0_i,"ax",@progbits
	.align	128
        .global         _Z2q4PcS_PiS0_i
        .type           _Z2q4PcS_PiS0_i,@function
        .size           _Z2q4PcS_PiS0_i,(.L_x_38 - _Z2q4PcS_PiS0_i)
        .other          _Z2q4PcS_PiS0_i,@"STO_CUDA_ENTRY STV_DEFAULT"
_Z2q4PcS_PiS0_i:
.text._Z2q4PcS_PiS0_i:
[----:B------:R-:W0:Y:S01]  /*0000*/  LDC R1, c[0x0][0x37c] ;  /* 0x0000df00ff017b82 */ /* 0x000e220000000800 */
[----:B------:R-:W1:Y:S07]  /*0010*/  S2R R5, SR_TID.X ;  /* 0x0000000000057919 */ /* 0x000e6e0000002100 */
[----:B------:R-:W1:Y:S01]  /*0020*/  LDC.64 R2, c[0x0][0x390] ;  /* 0x0000e400ff027b82 */ /* 0x000e620000000a00 */
[----:B------:R-:W2:Y:S01]  /*0030*/  LDCU.64 UR36, c[0x0][0x358] ;  /* 0x00006b00ff2477ac */ /* 0x000ea20008000a00 */
[----:B0-----:R-:W-:Y:S01]  /*0040*/  VIADD R1, R1, 0xffffffe0 ;  /* 0xffffffe001017836 */ /* 0x001fe20000000000 */
[----:B------:R-:W0:Y:S05]  /*0050*/  LDCU UR6, c[0x0][0x2fc] ;  /* 0x00005f80ff0677ac */ /* 0x000e2a0008000800 */
[----:B------:R-:W3:Y:S01]  /*0060*/  LDC R6, c[0x0][0x2f8] ;  /* 0x0000be00ff067b82 */ /* 0x000ee20000000800 */
[----:B------:R-:W4:Y:S01]  /*0070*/  LDCU.64 UR4, c[0x0][0x388] ;  /* 0x00007100ff0477ac */ /* 0x000f220008000a00 */
[----:B------:R-:W0:Y:S01]  /*0080*/  LDCU.64 UR8, c[0x0][0x380] ;  /* 0x00007000ff0877ac */ /* 0x000e220008000a00 */
[----:B------:R-:W0:Y:S01]  /*0090*/  LDCU.64 UR10, c[0x0][0x380] ;  /* 0x00007000ff0a77ac */ /* 0x000e220008000a00 */
[----:B-1----:R-:W-:-:S05]  /*00a0*/  IMAD.WIDE.U32 R2, R5, 0x4, R2 ;  /* 0x0000000405027825 */ /* 0x002fca00078e0002 */
[----:B--2---:R-:W2:Y:S04]  /*00b0*/  LDG.E R4, desc[UR36][R2.64] ;  /* 0x0000002402047981 */ /* 0x004ea8000c1e1900 */
[----:B------:R-:W5:Y:S01]  /*00c0*/  LDG.E R5, desc[UR36][R2.64+0x4] ;  /* 0x0000042402057981 */ /* 0x000f62000c1e1900 */
[----:B------:R-:W-:Y:S01]  /*00d0*/  BSSY.RECONVERGENT B0, `(.L_x_22) ;  /* 0x0000031000007945 */ /* 0x000fe20003800200 */
[----:B------:R-:W-:Y:S02]  /*00e0*/  IMAD.MOV.U32 R0, RZ, RZ, R1 ;  /* 0x000000ffff007224 */ /* 0x000fe400078e0001 */
[----:B--2---:R-:W-:-:S05]  /*00f0*/  VIADD R8, R4, 0x1 ;  /* 0x0000000104087836 */ /* 0x004fca0000000000 */
[----:B-----5:R-:W-:-:S13]  /*0100*/  ISETP.GE.AND P0, PT, R8, R5, PT ;  /* 0x000000050800720c */ /* 0x020fda0003f06270 */
[----:B0--34-:R-:W-:Y:S05]  /*0110*/  @P0 BRA `(.L_x_23) ;  /* 0x0000000000b00947 */ /* 0x019fea0003800000 */
[----:B------:R-:W-:Y:S01]  /*0120*/  IADD3 R3, PT, PT, R5, -0x2, -R4 ;  /* 0xfffffffe05037810 */ /* 0x000fe20007ffe804 */
[----:B------:R-:W-:Y:S01]  /*0130*/  BSSY.RECONVERGENT B1, `(.L_x_24) ;  /* 0x000001d000017945 */ /* 0x000fe20003800200 */
[----:B------:R-:W-:Y:S02]  /*0140*/  LOP3.LUT R2, RZ, R4, RZ, 0x33, !PT ;  /* 0x00000004ff027212 */ /* 0x000fe400078e33ff */
[----:B------:R-:W-:-:S03]  /*0150*/  ISETP.GE.U32.AND P0, PT, R3, 0x3, PT ;  /* 0x000000030300780c */ /* 0x000fc60003f06070 */
[----:B------:R-:W-:Y:S02]  /*0160*/  IMAD.IADD R2, R5, 0x1, R2 ;  /* 0x0000000105027824 */ /* 0x000fe400078e0202 */
[----:B------:R-:W-:-:S03]  /*0170*/  IMAD.MOV.U32 R5, RZ, RZ, RZ ;  /* 0x000000ffff057224 */ /* 0x000fc600078e00ff */
[----:B------:R-:W-:-:S05]  /*0180*/  LOP3.LUT R13, R2, 0x3, RZ, 0xc0, !PT ;  /* 0x00000003020d7812 */ /* 0x000fca00078ec0ff */
[----:B------:R-:W-:Y:S05]  /*0190*/  @!P0 BRA `(.L_x_25) ;  /* 0x0000000000588947 */ /* 0x000fea0003800000 */
[----:B------:R-:W-:Y:S01]  /*01a0*/  LOP3.LUT R5, R2, 0xfffffffc, RZ, 0xc0, !PT ;  /* 0xfffffffc02057812 */ /* 0x000fe200078ec0ff */
[----:B------:R-:W-:Y:S01]  /*01b0*/  BSSY.RECONVERGENT B2, `(.L_x_26) ;  /* 0x0000013000027945 */ /* 0x000fe20003800200 */
[----:B------:R-:W-:-:S03]  /*01c0*/  IMAD.MOV.U32 R14, RZ, RZ, R0 ;  /* 0x000000ffff0e7224 */ /* 0x000fc600078e0000 */
[----:B------:R-:W-:-:S07]  /*01d0*/  IMAD.MOV R7, RZ, RZ, -R5 ;  /* 0x000000ffff077224 */ /* 0x000fce00078e0a05 */
.L_x_27:
[----:B------:R-:W-:-:S04]  /*01e0*/  IADD3.X R2, P0, PT, R8, UR8, RZ, PT, !PT ;  /* 0x0000000808027c10 */ /* 0x000fc8000bf1e4ff */
[----:B------:R-:W-:-:S05]  /*01f0*/  LEA.HI.X.SX32 R3, R8, UR9, 0x1, P0 ;  /* 0x0000000908037c11 */ /* 0x000fca00080f0eff */
[----:B------:R-:W2:Y:S04]  /*0200*/  LDG.E.U8 R9, desc[UR36][R2.64+0x2] ;  /* 0x0000022402097981 */ /* 0x000ea8000c1e1100 */
[----:B------:R-:W2:Y:S04]  /*0210*/  LDG.E.U8 R10, desc[UR36][R2.64+0x1] ;  /* 0x00000124020a7981 */ /* 0x000ea8000c1e1100 */
[----:B------:R-:W3:Y:S04]  /*0220*/  LDG.E.U8 R11, desc[UR36][R2.64] ;  /* 0x00000024020b7981 */ /* 0x000ee8000c1e1100 */
[----:B------:R-:W3:Y:S01]  /*0230*/  LDG.E.U8 R12, desc[UR36][R2.64+-0x1] ;  /* 0xffffff24020c7981 */ /* 0x000ee2000c1e1100 */
[----:B------:R-:W-:-:S02]  /*0240*/  VIADD R7, R7, 0x4 ;  /* 0x0000000407077836 */ /* 0x000fc40000000000 */
[----:B------:R-:W-:Y:S02]  /*0250*/  VIADD R4, R4, 0x4 ;  /* 0x0000000404047836 */ /* 0x000fe40000000000 */
[----:B------:R-:W-:Y:S01]  /*0260*/  VIADD R8, R8, 0x4 ;  /* 0x0000000408087836 */ /* 0x000fe20000000000 */
[----:B------:R-:W-:Y:S02]  /*0270*/  ISETP.NE.AND P0, PT, R7, RZ, PT ;  /* 0x000000ff0700720c */ /* 0x000fe40003f05270 */
[----:B--2---:R-:W-:Y:S02]  /*0280*/  PRMT R9, R10, 0x3340, R9 ;  /* 0x000033400a097816 */ /* 0x004fe40000000009 */
[----:B---3--:R-:W-:-:S04]  /*0290*/  PRMT R12, R12, 0x3340, R11 ;  /* 0x000033400c0c7816 */ /* 0x008fc8000000000b */
[----:B------:R-:W-:-:S05]  /*02a0*/  PRMT R9, R12, 0x5410, R9 ;  /* 0x000054100c097816 */ /* 0x000fca0000000009 */
[----:B------:R0:W-:Y:S02]  /*02b0*/  STL [R14], R9 ;  /* 0x000000090e007387 */ /* 0x0001e40000100800 */
[----:B0-----:R-:W-:Y:S01]  /*02c0*/  VIADD R14, R14, 0x4 ;  /* 0x000000040e0e7836 */ /* 0x001fe20000000000 */
[----:B------:R-:W-:Y:S06]  /*02d0*/  @P0 BRA `(.L_x_27) ;  /* 0xfffffffc00c00947 */ /* 0x000fec000383ffff */
[----:B------:R-:W-:Y:S05]  /*02e0*/  BSYNC.RECONVERGENT B2 ;  /* 0x0000000000027941 */ /* 0x000fea0003800200 */
.L_x_26:
[----:B------:R-:W-:-:S07]  /*02f0*/  VIADD R8, R4, 0x1 ;  /* 0x0000000104087836 */ /* 0x000fce0000000000 */
.L_x_25:
[----:B------:R-:W-:Y:S05]  /*0300*/  BSYNC.RECONVERGENT B1 ;  /* 0x0000000000017941 */ /* 0x000fea0003800200 */
.L_x_24:
[----:B------:R-:W-:-:S13]  /*0310*/  ISETP.NE.AND P0, PT, R13, RZ, PT ;  /* 0x000000ff0d00720c */ /* 0x000fda0003f05270 */
[----:B------:R-:W-:Y:S05]  /*0320*/  @!P0 BRA `(.L_x_23) ;  /* 0x00000000002c8947 */ /* 0x000fea0003800000 */
[----:B------:R-:W-:Y:S02]  /*0330*/  IMAD.IADD R5, R5, 0x1, R0 ;  /* 0x0000000105057824 */ /* 0x000fe400078e0200 */
[----:B------:R-:W-:-:S07]  /*0340*/  IMAD.MOV R4, RZ, RZ, -R13 ;  /* 0x000000ffff047224 */ /* 0x000fce00078e0a0d */
.L_x_28:
[----:B------:R-:W-:-:S04]  /*0350*/  IADD3 R2, P0, PT, R8, UR10, RZ ;  /* 0x0000000a08027c10 */ /* 0x000fc8000ff1e0ff */
[----:B------:R-:W-:-:S05]  /*0360*/  LEA.HI.X.SX32 R3, R8, UR11, 0x1, P0 ;  /* 0x0000000b08037c11 */ /* 0x000fca00080f0eff */
[----:B------:R-:W2:Y:S01]  /*0370*/  LDG.E.U8 R2, desc[UR36][R2.64] ;  /* 0x0000002402027981 */ /* 0x000ea2000c1e1100 */
[----:B------:R-:W-:Y:S02]  /*0380*/  VIADD R4, R4, 0x1 ;  /* 0x0000000104047836 */ /* 0x000fe40000000000 */
[----:B------:R-:W-:-:S03]  /*0390*/  VIADD R8, R8, 0x1 ;  /* 0x0000000108087836 */ /* 0x000fc60000000000 */
[----:B------:R-:W-:Y:S01]  /*03a0*/  ISETP.NE.AND P0, PT, R4, RZ, PT ;  /* 0x000000ff0400720c */ /* 0x000fe20003f05270 */
[----:B--2---:R0:W-:Y:S02]  /*03b0*/  STL.U8 [R5], R2 ;  /* 0x0000000205007387 */ /* 0x0041e40000100000 */
[----:B0-----:R-:W-:-:S10]  /*03c0*/  VIADD R5, R5, 0x1 ;  /* 0x0000000105057836 */ /* 0x001fd40000000000 */
[----:B------:R-:W-:Y:S05]  /*03d0*/  @P0 BRA `(.L_x_28) ;  /* 0xfffffffc00dc0947 */ /* 0x000fea000383ffff */
.L_x_23:
[----:B------:R-:W-:Y:S05]  /*03e0*/  BSYNC.RECONVERGENT B0 ;  /* 0x0000000000007941 */ /* 0x000fea0003800200 */
.L_x_22:
[----:B------:R-:W2:Y:S01]  /*03f0*/  LDL.U8 R4, [R0] ;  /* 0x0000000000047983 */ /* 0x000ea20000100000 */
[----:B------:R-:W-:Y:S02]  /*0400*/  IMAD.U32 R2, RZ, RZ, UR4 ;  /* 0x00000004ff027e24 */ /* 0x000fe4000f8e00ff */
[----:B------:R-:W-:-:S05]  /*0410*/  IMAD.U32 R3, RZ, RZ, UR5 ;  /* 0x00000005ff037e24 */ /* 0x000fca000f8e00ff */
[----:B------:R-:W3:Y:S01]  /*0420*/  LDG.E.U8 R2, desc[UR36][R2.64] ;  /* 0x0000002402027981 */ /* 0x000ee2000c1e1100 */
[----:B------:R-:W-:Y:S01]  /*0430*/  BSSY.RECONVERGENT B0, `(.L_x_29) ;  /* 0x0000013000007945 */ /* 0x000fe20003800200 */
[----:B------:R-:W-:Y:S02]  /*0440*/  IMAD.MOV.U32 R11, RZ, RZ, 0x1505 ;  /* 0x00001505ff0b7424 */ /* 0x000fe400078e00ff */
[----:B------:R-:W-:Y:S02]  /*0450*/  IMAD.MOV.U32 R8, RZ, RZ, 0x1505 ;  /* 0x00001505ff087424 */ /* 0x000fe400078e00ff */
[----:B------:R-:W-:Y:S01]  /*0460*/  IMAD.MOV.U32 R9, RZ, RZ, RZ ;  /* 0x000000ffff097224 */ /* 0x000fe200078e00ff */
[----:B--2---:R-:W-:Y:S02]  /*0470*/  ISETP.NE.AND P1, PT, R4, RZ, PT ;  /* 0x000000ff0400720c */ /* 0x004fe40003f25270 */
[----:B---3--:R-:W-:-:S11]  /*0480*/  ISETP.NE.AND P0, PT, R2, RZ, PT ;  /* 0x000000ff0200720c */ /* 0x008fd60003f05270 */
[----:B------:R-:W-:Y:S05]  /*0490*/  @!P1 BRA `(.L_x_30) ;  /* 0x0000000000309947 */ /* 0x000fea0003800000 */
[----:B------:R-:W-:Y:S02]  /*04a0*/  IMAD.MOV.U32 R11, RZ, RZ, 0x1505 ;  /* 0x00001505ff0b7424 */ /* 0x000fe400078e00ff */
[----:B------:R-:W-:-:S07]  /*04b0*/  IMAD.MOV.U32 R9, RZ, RZ, RZ ;  /* 0x000000ffff097224 */ /* 0x000fce00078e00ff */
.L_x_31:
[----:B------:R-:W-:Y:S02]  /*04c0*/  LOP3.LUT R3, R4, 0xffff, RZ, 0xc0, !PT ;  /* 0x0000ffff04037812 */ /* 0x000fe400078ec0ff */
[----:B------:R0:W2:Y:S01]  /*04d0*/  LDL.U8 R4, [R0+0x1] ;  /* 0x0000010000047983 */ /* 0x0000a20000100000 */
[----:B------:R-:W-:Y:S02]  /*04e0*/  LEA R10, P1, R11, R11, 0x5 ;  /* 0x0000000b0b0a7211 */ /* 0x000fe400078228ff */
[----:B------:R-:W-:Y:S02]  /*04f0*/  PRMT R3, R3, 0x8880, RZ ;  /* 0x0000888003037816 */ /* 0x000fe400000000ff */
[----:B------:R-:W-:Y:S02]  /*0500*/  LEA.HI.X R12, R11, R9, R9, 0x5, P1 ;  /* 0x000000090b0c7211 */ /* 0x000fe400008f2c09 */
[----:B------:R-:W-:Y:S01]  /*0510*/  IADD3 R11, P2, PT, R3, R10, RZ ;  /* 0x0000000a030b7210 */ /* 0x000fe20007f5e0ff */
[----:B0-----:R-:W-:-:S03]  /*0520*/  VIADD R0, R0, 0x1 ;  /* 0x0000000100007836 */ /* 0x001fc60000000000 */
[----:B------:R-:W-:Y:S02]  /*0530*/  LEA.HI.X.SX32 R9, R3, R12, 0x1, P2 ;  /* 0x0000000c03097211 */ /* 0x000fe400010f0eff */
[----:B--2---:R-:W-:-:S13]  /*0540*/  ISETP.NE.AND P1, PT, R4, RZ, PT ;  /* 0x000000ff0400720c */ /* 0x004fda0003f25270 */
[----:B------:R-:W-:Y:S05]  /*0550*/  @P1 BRA `(.L_x_31) ;  /* 0xfffffffc00d81947 */ /* 0x000fea000383ffff */
.L_x_30:
[----:B------:R-:W-:Y:S05]  /*0560*/  BSYNC.RECONVERGENT B0 ;  /* 0x0000000000007941 */ /* 0x000fea0003800200 */
.L_x_29:
[----:B------:R-:W-:Y:S01]  /*0570*/  IMAD.MOV.U32 R7, RZ, RZ, RZ ;  /* 0x000000ffff077224 */ /* 0x000fe200078e00ff */
[----:B------:R-:W-:Y:S06]  /*0580*/  @!P0 BRA `(.L_x_32) ;  /* 0x0000000000408947 */ /* 0x000fec0003800000 */
[----:B------:R-:W-:Y:S01]  /*0590*/  PRMT R0, R2, 0x7610, R0 ;  /* 0x0000761002007816 */ /* 0x000fe20000000000 */
[----:B------:R-:W-:Y:S02]  /*05a0*/  IMAD.MOV.U32 R8, RZ, RZ, 0x1505 ;  /* 0x00001505ff087424 */ /* 0x000fe400078e00ff */
[----:B------:R-:W-:-:S07]  /*05b0*/  IMAD.MOV.U32 R7, RZ, RZ, RZ ;  /* 0x000000ffff077224 */ /* 0x000fce00078e00ff */
.L_x_33:
[----:B------:R-:W-:Y:S01]  /*05c0*/  IMAD.U32 R2, RZ, RZ, UR4 ;  /* 0x00000004ff027e24 */ /* 0x000fe2000f8e00ff */
[----:B------:R-:W-:Y:S01]  /*05d0*/  LOP3.LUT R4, R0, 0xffff, RZ, 0xc0, !PT ;  /* 0x0000ffff00047812 */ /* 0x000fe200078ec0ff */
[----:B------:R-:W-:-:S05]  /*05e0*/  IMAD.U32 R3, RZ, RZ, UR5 ;  /* 0x00000005ff037e24 */ /* 0x000fca000f8e00ff */
[----:B------:R-:W2:Y:S01]  /*05f0*/  LDG.E.U8 R0, desc[UR36][R2.64+0x1] ;  /* 0x0000012402007981 */ /* 0x000ea2000c1e1100 */
[----:B------:R-:W-:Y:S01]  /*0600*/  LEA R5, P0, R8, R8, 0x5 ;  /* 0x0000000808057211 */ /* 0x000fe200078028ff */
[----:B------:R-:W-:Y:S01]  /*0610*/  UIADD3 UR4, UP0, UPT, UR4, 0x1, URZ ;  /* 0x0000000104047890 */ /* 0x000fe2000ff1e0ff */
[----:B------:R-:W-:Y:S02]  /*0620*/  PRMT R4, R4, 0x8880, RZ ;  /* 0x0000888004047816 */ /* 0x000fe400000000ff */
[----:B------:R-:W-:Y:S01]  /*0630*/  LEA.HI.X R7, R8, R7, R7, 0x5, P0 ;  /* 0x0000000708077211 */ /* 0x000fe200000f2c07 */
[----:B------:R-:W-:Y:S01]  /*0640*/  UIADD3.X UR5, UPT, UPT, URZ, UR5, URZ, UP0, !UPT ;  /* 0x00000005ff057290 */ /* 0x000fe200087fe4ff */
[----:B------:R-:W-:-:S04]  /*0650*/  IADD3 R8, P1, PT, R4, R5, RZ ;  /* 0x0000000504087210 */ /* 0x000fc80007f3e0ff */
[----:B------:R-:W-:Y:S02]  /*0660*/  LEA.HI.X.SX32 R7, R4, R7, 0x1, P1 ;  /* 0x0000000704077211 */ /* 0x000fe400008f0eff */
[----:B--2---:R-:W-:-:S13]  /*0670*/  ISETP.NE.AND P0, PT, R0, RZ, PT ;  /* 0x000000ff0000720c */ /* 0x004fda0003f05270 */
[----:B------:R-:W-:Y:S05]  /*0680*/  @P0 BRA `(.L_x_33) ;  /* 0xfffffffc00cc0947 */ /* 0x000fea000383ffff */
.L_x_32:
[----:B------:R-:W-:-:S04]  /*0690*/  ISETP.NE.U32.AND P0, PT, R11, R8, PT ;  /* 0x000000080b00720c */ /* 0x000fc80003f05070 */
[----:B------:R-:W-:-:S13]  /*06a0*/  ISETP.NE.AND.EX P0, PT, R9, R7, PT, P0 ;  /* 0x000000070900720c */ /* 0x000fda0003f05300 */
[----:B------:R-:W-:Y:S05]  /*06b0*/  @P0 EXIT ;  /* 0x000000000000094d */ /* 0x000fea0003800000 */
[----:B------:R-:W-:Y:S01]  /*06c0*/  IMAD.MOV.U32 R8, RZ, RZ, R11 ;  /* 0x000000ffff087224 */ /* 0x000fe200078e000b */
[----:B------:R-:W-:Y:S01]  /*06d0*/  MOV R0, 0x0 ;  /* 0x0000000000007802 */ /* 0x000fe20000000f00 */
[----:B------:R-:W0:Y:S01]  /*06e0*/  LDCU.64 UR4, c[0x4][0x8] ;  /* 0x01000100ff0477ac */ /* 0x000e220008000a00 */
[----:B------:R-:W-:Y:S02]  /*06f0*/  IADD3 R6, P0, P1, R1, 0x18, R6 ;  /* 0x0000001801067810 */ /* 0x000fe4000791e006 */
[----:B------:R1:W-:Y:S01]  /*0700*/  STL.64 [R1+0x18], R8 ;  /* 0x0000180801007387 */ /* 0x0003e20000100a00 */
[----:B------:R1:W2:Y:S01]  /*0710*/  LDC.64 R2, c[0x4][R0] ;  /* 0x0100000000027b82 */ /* 0x0002a20000000a00 */
[----:B------:R-:W-:Y:S01]  /*0720*/  IADD3.X R7, PT, PT, RZ, UR6, RZ, P0, P1 ;  /* 0x00000006ff077c10 */ /* 0x000fe200087e24ff */
[----:B0-----:R-:W-:Y:S02]  /*0730*/  IMAD.U32 R4, RZ, RZ, UR4 ;  /* 0x00000004ff047e24 */ /* 0x001fe4000f8e00ff */
[----:B-1----:R-:W-:-:S07]  /*0740*/  IMAD.U32 R5, RZ, RZ, UR5 ;  /* 0x00000005ff057e24 */ /* 0x002fce000f8e00ff */
[----:B------:R-:W-:-:S07]  /*0750*/  LEPC R20, `(.L_x_34) ;  /* 0x000000001014794e */ /* 0x000fce0000000000 */
[----:B--2---:R-:W-:Y:S05]  /*0760*/  CALL.ABS.NOINC R2 ;  /* 0x0000000002007343 */ /* 0x004fea0003c00000 */
.L_x_34:
[----:B------:R-:W0:Y:S01]  /*0770*/  LDC.64 R2, c[0x0][0x398] ;  /* 0x0000e600ff027b82 */ /* 0x000e220000000a00 */
[----:B------:R-:W-:-:S05]  /*0780*/  IMAD.MOV.U32 R5, RZ, RZ, 0x1 ;  /* 0x00000001ff057424 */ /* 0x000fca00078e00ff */
[----:B0-----:R-:W-:Y:S01]  /*0790*/  STG.E desc[UR36][R2.64], R5 ;  /* 0x0000000502007986 */ /* 0x001fe2000c101924 */
[----:B------:R-:W-:Y:S05]  /*07a0*/  EXIT ;  /* 0x000000000000794d */ /* 0x000fea0003800000 */
.L_x_35:
        /* <DEDUP_REMOVED lines=13> */
.L_x_38:


//--------------------- .nv.global.init           --------------------------
	.section	.nv.global.init,"aw",@progbits
.nv.global.init:
	.type		$str,@object
	.size		$str,(.L_0 - $str)
$str:
        /*0000*/ 	.byte	0x0a, 0x48, 0x61, 0x73, 0x68, 0x56, 0x61, 0x6c, 0x75, 0x65, 0x20, 0x6f, 0x66, 0x20, 0x66, 0x6f
        /*0010*/ 	.byte	0x75, 0x6e, 0x64, 0x20, 0x73, 0x74, 0x72, 0x69, 0x6e, 0x67, 0x3d, 0x25, 0x64, 0x0a, 0x00
.L_0:


//--------------------- .nv.shared.reserved.0     --------------------------
	.section	.nv.shared.reserved.0,"aw",@nobits
	.weak		__nv_reservedSMEM_offset_0_alias
	.size		__nv_reservedSMEM_offset_0_alias, 0, 64
	.other		__nv_reservedSMEM_offset_0_alias,@"STO_CUDA_RESERVED_SHARED STV_DEFAULT"
__nv_reservedSMEM_offset_0_alias:
	.zero		0
	.zero		64


//--------------------- .nv.constant0._Z14permute_kernelPciS_Pi --------------------------
	.section	.nv.constant0._Z14permute_kernelPciS_Pi,"a",@progbits
	.sectionflags	@""
	.align	4
.nv.constant0._Z14permute_kernelPciS_Pi:
	.zero		928


//--------------------- .nv.constant0._Z2q4PcS_PiS0_i --------------------------
	.section	.nv.constant0._Z2q4PcS_PiS0_i,"a",@progbits
	.sectionflags	@""
	.align	4
.nv.constant0._Z2q4PcS_PiS0_i:
	.zero		932


//--------------------- SYMBOLS --------------------------

	.type		.nv.reservedSmem.offset0,@object
	.size		.nv.reservedSmem.offset0,0x4
	.type		vprintf,@function
